// auto-generated by cutlass_sweep.gemm — config: {"arch": "sm_100", "cluster_m": 1, "cluster_n": 1, "dtype": "e5m2", "dtype_b": "e4m3", "layout": "tt", "stages": 0, "tile_k": 128, "tile_m": 128, "tile_n": 256}
#include "cutlass/cutlass.h"
#include "cutlass/gemm/collective/collective_builder.hpp"
#include "cutlass/gemm/device/gemm_universal_adapter.h"
#include "cutlass/gemm/kernel/gemm_universal.hpp"
#include "cutlass/epilogue/collective/collective_builder.hpp"

using ElemA = cutlass::float_e5m2_t;
using ElemB = cutlass::float_e4m3_t;
using ElemCD = cutlass::float_e5m2_t;
using Acc  = float;
using TileShape    = cute::Shape<cute::_128, cute::_256, cute::_128>;
using ClusterShape = cute::Shape<cute::_1, cute::_1, cute::_1>;

using CollectiveEpilogue = typename cutlass::epilogue::collective::CollectiveBuilder<
    cutlass::arch::Sm100, cutlass::arch::OpClassTensorOp,
    TileShape, ClusterShape,
    cutlass::epilogue::collective::EpilogueTileAuto,
    Acc, Acc,
    ElemCD, cutlass::layout::RowMajor, 128 / cutlass::sizeof_bits<ElemCD>::value,
    ElemCD, cutlass::layout::RowMajor, 128 / cutlass::sizeof_bits<ElemCD>::value,
    cutlass::epilogue::collective::EpilogueScheduleAuto
  >::CollectiveOp;

using CollectiveMainloop = typename cutlass::gemm::collective::CollectiveBuilder<
    cutlass::arch::Sm100, cutlass::arch::OpClassTensorOp,
    ElemA, cutlass::layout::ColumnMajor, 128 / cutlass::sizeof_bits<ElemA>::value,
    ElemB, cutlass::layout::ColumnMajor, 128 / cutlass::sizeof_bits<ElemB>::value,
    Acc,
    TileShape, ClusterShape,
    cutlass::gemm::collective::StageCountAutoCarveout<static_cast<int>(sizeof(typename CollectiveEpilogue::SharedStorage))>,
    cutlass::gemm::collective::KernelScheduleAuto
  >::CollectiveOp;

using GemmKernel = cutlass::gemm::kernel::GemmUniversal<
    cute::Shape<int,int,int,int>,
    CollectiveMainloop,
    CollectiveEpilogue
>;
using Gemm = cutlass::gemm::device::GemmUniversalAdapter<GemmKernel>;

// Force the device kernel symbol into the cubin without needing a host main.
auto* _anchor = &cutlass::device_kernel<GemmKernel>;


// ===== COMPILED SASS (sm_100a) =====

	.target	sm_100a

	.elftype	@"ET_EXEC"


//--------------------- .note.nv.tkinfo           --------------------------
	.section	.note.nv.tkinfo,"",@"SHT_NOTE"
	.sectionflags	@"SHF_NOTE_NV_TKINFO"
	.tkinfo
        /*0018*/ 	.word	0x00000002
        /*0030*/ 	.string	""
        /*0030*/ 	.string	"ptxas"
        /*0030*/ 	.string	"Cuda compilation tools, release 13.0, V13.0.88"
        /*0030*/ 	.string	"Build cuda_13.0.r13.0/compiler.36424714_0"
        /*0030*/ 	.string	"-arch sm_100a -m 64 "



//--------------------- .note.nv.cuinfo           --------------------------
	.section	.note.nv.cuinfo,"",@"SHT_NOTE"
	.sectionflags	@"SHF_NOTE_NV_CUINFO"
        /*0018*/ 	.short	0x0002
        /*001a*/ 	.short	0x0064
        /*001c*/ 	.short	0x0082
	.zero		2


//--------------------- .nv.info                  --------------------------
	.section	.nv.info,"",@"SHT_CUDA_INFO"
	.align	4


	//----- nvinfo : EIATTR_REGCOUNT
	.align		4
        /*0000*/ 	.byte	0x04, 0x2f
        /*0002*/ 	.short	(.L_20 - .L_19)
	.align		4
.L_19:
        /*0004*/ 	.word	index@(_ZN7cutlass13device_kernelINS_4gemm6kernel13GemmUniversalIN4cute5tupleIJiiiiEEENS1_10collective13CollectiveMmaINS1_35MainloopSm100TmaUmmaWarpSpecializedILi3ELi2ELi2ENS5_IJNS4_1CILi1EEESB_SB_EEEEENS5_IJNSA_ILi128EEENSA_ILi256EEESE_EEENS_12float_e5m2_tENS5_IJSB_llEEENS_12float_e4m3_tENS5_IJlSB_lEEENS4_8TiledMMAINS4_8MMA_AtomIJNS4_10MMA_TraitsINS4_19SM100_MMA_F8F6F4_SSEJSH_SJ_fSE_SF_NS4_17integral_constantINS4_4UMMA5MajorELSR_1EEENSP_ISR_LSR_0EEENSP_INSQ_7ScaleInELSU_0EEESV_EEEEEENS4_6LayoutISC_NS5_IJNSA_ILi0EEESZ_SZ_EEEEENS5_IJNS4_10UnderscoreES12_S12_EEEEENS4_13SM90_TMA_LOADENS4_14ComposedLayoutINS4_7SwizzleILi3ELi4ELi3EEENS4_18smem_ptr_flag_bitsILi8EEENSY_INS5_IJSE_NSA_ILi8EEEEEENS5_IJSB_SE_EEEEEEEvNS4_8identityES15_NS16_IS18_S1A_NSY_INS5_IJS1B_SE_EEENS5_IJSE_SB_EEEEEEEvS1G_EENS_8epilogue10collective18CollectiveEpilogueINS1M_23Sm100TmaWarpSpecializedILi4ELi2ELi64ELb0ELb0EEEJSG_NS5_IJNSY_ISE_SB_EENSY_INSA_ILi64EEESB_EEEEESH_SK_SH_SK_NS1M_6fusion15FusionCallbacksIS1Q_NS1V_17LinearCombinationISH_fSH_fLNS_15FloatRoundStyleE2EEESG_S1U_JEEENS4_5SM1004TMEM4LOAD26SM100_TMEM_LOAD_32dp32b64xES15_NS16_INS17_ILi2ELi4ELi3EEES1A_NSY_INS5_IJS1B_S1S_EEENS5_IJS1S_SB_EEEEEEENS4_39AutoVectorizingCopyWithAssumedAlignmentILi128EEENS4_14SM90_TMA_STOREES29_S2B_S2B_EEEvvEEEEvNT_6ParamsE)
        /*0008*/ 	.word	0x000000e0


	//----- nvinfo : EIATTR_FRAME_SIZE
	.align		4
.L_20:
        /*000c*/ 	.byte	0x04, 0x11
        /*000e*/ 	.short	(.L_22 - .L_21)
	.align		4
.L_21:
        /*0010*/ 	.word	index@($__internal_2_$__cuda_sm10x_tcgen05_guardrail_trap_unallocated_columns_being_dealloced)
        /*0014*/ 	.word	0x00000000


	//----- nvinfo : EIATTR_FRAME_SIZE
	.align		4
.L_22:
        /*0018*/ 	.byte	0x04, 0x11
        /*001a*/ 	.short	(.L_24 - .L_23)
	.align		4
.L_23:
        /*001c*/ 	.word	index@($__internal_1_$__cuda_sm10x_tcgen05_guardrail_trap_phase_invalid_during_alloc)
        /*0020*/ 	.word	0x00000000


	//----- nvinfo : EIATTR_FRAME_SIZE
	.align		4
.L_24:
        /*0024*/ 	.byte	0x04, 0x11
        /*0026*/ 	.short	(.L_26 - .L_25)
	.align		4
.L_25:
        /*0028*/ 	.word	index@($__internal_0_$__cuda_sm10x_tcgen05_guardrail_trap_col_being_dealloced_not_returned_by_alloc)
        /*002c*/ 	.word	0x00000000


	//----- nvinfo : EIATTR_FRAME_SIZE
	.align		4
.L_26:
        /*0030*/ 	.byte	0x04, 0x11
        /*0032*/ 	.short	(.L_28 - .L_27)
	.align		4
.L_27:
        /*0034*/ 	.word	index@(_ZN7cutlass13device_kernelINS_4gemm6kernel13GemmUniversalIN4cute5tupleIJiiiiEEENS1_10collective13CollectiveMmaINS1_35MainloopSm100TmaUmmaWarpSpecializedILi3ELi2ELi2ENS5_IJNS4_1CILi1EEESB_SB_EEEEENS5_IJNSA_ILi128EEENSA_ILi256EEESE_EEENS_12float_e5m2_tENS5_IJSB_llEEENS_12float_e4m3_tENS5_IJlSB_lEEENS4_8TiledMMAINS4_8MMA_AtomIJNS4_10MMA_TraitsINS4_19SM100_MMA_F8F6F4_SSEJSH_SJ_fSE_SF_NS4_17integral_constantINS4_4UMMA5MajorELSR_1EEENSP_ISR_LSR_0EEENSP_INSQ_7ScaleInELSU_0EEESV_EEEEEENS4_6LayoutISC_NS5_IJNSA_ILi0EEESZ_SZ_EEEEENS5_IJNS4_10UnderscoreES12_S12_EEEEENS4_13SM90_TMA_LOADENS4_14ComposedLayoutINS4_7SwizzleILi3ELi4ELi3EEENS4_18smem_ptr_flag_bitsILi8EEENSY_INS5_IJSE_NSA_ILi8EEEEEENS5_IJSB_SE_EEEEEEEvNS4_8identityES15_NS16_IS18_S1A_NSY_INS5_IJS1B_SE_EEENS5_IJSE_SB_EEEEEEEvS1G_EENS_8epilogue10collective18CollectiveEpilogueINS1M_23Sm100TmaWarpSpecializedILi4ELi2ELi64ELb0ELb0EEEJSG_NS5_IJNSY_ISE_SB_EENSY_INSA_ILi64EEESB_EEEEESH_SK_SH_SK_NS1M_6fusion15FusionCallbacksIS1Q_NS1V_17LinearCombinationISH_fSH_fLNS_15FloatRoundStyleE2EEESG_S1U_JEEENS4_5SM1004TMEM4LOAD26SM100_TMEM_LOAD_32dp32b64xES15_NS16_INS17_ILi2ELi4ELi3EEES1A_NSY_INS5_IJS1B_S1S_EEENS5_IJS1S_SB_EEEEEEENS4_39AutoVectorizingCopyWithAssumedAlignmentILi128EEENS4_14SM90_TMA_STOREES29_S2B_S2B_EEEvvEEEEvNT_6ParamsE)
        /*0038*/ 	.word	0x00000000


	//----- nvinfo : EIATTR_MIN_STACK_SIZE
	.align		4
.L_28:
        /*003c*/ 	.byte	0x04, 0x12
        /*003e*/ 	.short	(.L_30 - .L_29)
	.align		4
.L_29:
        /*0040*/ 	.word	index@(_ZN7cutlass13device_kernelINS_4gemm6kernel13GemmUniversalIN4cute5tupleIJiiiiEEENS1_10collective13CollectiveMmaINS1_35MainloopSm100TmaUmmaWarpSpecializedILi3ELi2ELi2ENS5_IJNS4_1CILi1EEESB_SB_EEEEENS5_IJNSA_ILi128EEENSA_ILi256EEESE_EEENS_12float_e5m2_tENS5_IJSB_llEEENS_12float_e4m3_tENS5_IJlSB_lEEENS4_8TiledMMAINS4_8MMA_AtomIJNS4_10MMA_TraitsINS4_19SM100_MMA_F8F6F4_SSEJSH_SJ_fSE_SF_NS4_17integral_constantINS4_4UMMA5MajorELSR_1EEENSP_ISR_LSR_0EEENSP_INSQ_7ScaleInELSU_0EEESV_EEEEEENS4_6LayoutISC_NS5_IJNSA_ILi0EEESZ_SZ_EEEEENS5_IJNS4_10UnderscoreES12_S12_EEEEENS4_13SM90_TMA_LOADENS4_14ComposedLayoutINS4_7SwizzleILi3ELi4ELi3EEENS4_18smem_ptr_flag_bitsILi8EEENSY_INS5_IJSE_NSA_ILi8EEEEEENS5_IJSB_SE_EEEEEEEvNS4_8identityES15_NS16_IS18_S1A_NSY_INS5_IJS1B_SE_EEENS5_IJSE_SB_EEEEEEEvS1G_EENS_8epilogue10collective18CollectiveEpilogueINS1M_23Sm100TmaWarpSpecializedILi4ELi2ELi64ELb0ELb0EEEJSG_NS5_IJNSY_ISE_SB_EENSY_INSA_ILi64EEESB_EEEEESH_SK_SH_SK_NS1M_6fusion15FusionCallbacksIS1Q_NS1V_17LinearCombinationISH_fSH_fLNS_15FloatRoundStyleE2EEESG_S1U_JEEENS4_5SM1004TMEM4LOAD26SM100_TMEM_LOAD_32dp32b64xES15_NS16_INS17_ILi2ELi4ELi3EEES1A_NSY_INS5_IJS1B_S1S_EEENS5_IJS1S_SB_EEEEEEENS4_39AutoVectorizingCopyWithAssumedAlignmentILi128EEENS4_14SM90_TMA_STOREES29_S2B_S2B_EEEvvEEEEvNT_6ParamsE)
        /*0044*/ 	.word	0x00000000
.L_30:


//--------------------- .nv.compat                --------------------------
	.section	.nv.compat,"",@"SHT_CUDA_COMPAT_INFO"
	.align	4
        /*0000*/ 	.byte	0x02, 0x09, 0x01, 0x00, 0x02, 0x02, 0x02, 0x00, 0x02, 0x05, 0x05, 0x00, 0x03, 0x07, 0x01, 0x01
        /*0010*/ 	.byte	0x02, 0x03, 0x01, 0x00, 0x02, 0x06, 0x01, 0x00, 0x04, 0x0b, 0x08, 0x00, 0x09, 0x00, 0x00, 0x00
        /*0020*/ 	.byte	0x00, 0x00, 0x00, 0x00


//--------------------- .nv.info._ZN7cutlass13device_kernelINS_4gemm6kernel13GemmUniversalIN4cute5tupleIJiiiiEEENS1_10collective13CollectiveMmaINS1_35MainloopSm100TmaUmmaWarpSpecializedILi3ELi2ELi2ENS5_IJNS4_1CILi1EEESB_SB_EEEEENS5_IJNSA_ILi128EEENSA_ILi256EEESE_EEENS_12float_e5m2_tENS5_IJSB_llEEENS_12float_e4m3_tENS5_IJlSB_lEEENS4_8TiledMMAINS4_8MMA_AtomIJNS4_10MMA_TraitsINS4_19SM100_MMA_F8F6F4_SSEJSH_SJ_fSE_SF_NS4_17integral_constantINS4_4UMMA5MajorELSR_1EEENSP_ISR_LSR_0EEENSP_INSQ_7ScaleInELSU_0EEESV_EEEEEENS4_6LayoutISC_NS5_IJNSA_ILi0EEESZ_SZ_EEEEENS5_IJNS4_10UnderscoreES12_S12_EEEEENS4_13SM90_TMA_LOADENS4_14ComposedLayoutINS4_7SwizzleILi3ELi4ELi3EEENS4_18smem_ptr_flag_bitsILi8EEENSY_INS5_IJSE_NSA_ILi8EEEEEENS5_IJSB_SE_EEEEEEEvNS4_8identityES15_NS16_IS18_S1A_NSY_INS5_IJS1B_SE_EEENS5_IJSE_SB_EEEEEEEvS1G_EENS_8epilogue10collective18CollectiveEpilogueINS1M_23Sm100TmaWarpSpecializedILi4ELi2ELi64ELb0ELb0EEEJSG_NS5_IJNSY_ISE_SB_EENSY_INSA_ILi64EEESB_EEEEESH_SK_SH_SK_NS1M_6fusion15FusionCallbacksIS1Q_NS1V_17LinearCombinationISH_fSH_fLNS_15FloatRoundStyleE2EEESG_S1U_JEEENS4_5SM1004TMEM4LOAD26SM100_TMEM_LOAD_32dp32b64xES15_NS16_INS17_ILi2ELi4ELi3EEES1A_NSY_INS5_IJS1B_S1S_EEENS5_IJS1S_SB_EEEEEEENS4_39AutoVectorizingCopyWithAssumedAlignmentILi128EEENS4_14SM90_TMA_STOREES29_S2B_S2B_EEEvvEEEEvNT_6ParamsE --------------------------
	.section	.nv.info._ZN7cutlass13device_kernelINS_4gemm6kernel13GemmUniversalIN4cute5tupleIJiiiiEEENS1_10collective13CollectiveMmaINS1_35MainloopSm100TmaUmmaWarpSpecializedILi3ELi2ELi2ENS5_IJNS4_1CILi1EEESB_SB_EEEEENS5_IJNSA_ILi128EEENSA_ILi256EEESE_EEENS_12float_e5m2_tENS5_IJSB_llEEENS_12float_e4m3_tENS5_IJlSB_lEEENS4_8TiledMMAINS4_8MMA_AtomIJNS4_10MMA_TraitsINS4_19SM100_MMA_F8F6F4_SSEJSH_SJ_fSE_SF_NS4_17integral_constantINS4_4UMMA5MajorELSR_1EEENSP_ISR_LSR_0EEENSP_INSQ_7ScaleInELSU_0EEESV_EEEEEENS4_6LayoutISC_NS5_IJNSA_ILi0EEESZ_SZ_EEEEENS5_IJNS4_10UnderscoreES12_S12_EEEEENS4_13SM90_TMA_LOADENS4_14ComposedLayoutINS4_7SwizzleILi3ELi4ELi3EEENS4_18smem_ptr_flag_bitsILi8EEENSY_INS5_IJSE_NSA_ILi8EEEEEENS5_IJSB_SE_EEEEEEEvNS4_8identityES15_NS16_IS18_S1A_NSY_INS5_IJS1B_SE_EEENS5_IJSE_SB_EEEEEEEvS1G_EENS_8epilogue10collective18CollectiveEpilogueINS1M_23Sm100TmaWarpSpecializedILi4ELi2ELi64ELb0ELb0EEEJSG_NS5_IJNSY_ISE_SB_EENSY_INSA_ILi64EEESB_EEEEESH_SK_SH_SK_NS1M_6fusion15FusionCallbacksIS1Q_NS1V_17LinearCombinationISH_fSH_fLNS_15FloatRoundStyleE2EEESG_S1U_JEEENS4_5SM1004TMEM4LOAD26SM100_TMEM_LOAD_32dp32b64xES15_NS16_INS17_ILi2ELi4ELi3EEES1A_NSY_INS5_IJS1B_S1S_EEENS5_IJS1S_SB_EEEEEEENS4_39AutoVectorizingCopyWithAssumedAlignmentILi128EEENS4_14SM90_TMA_STOREES29_S2B_S2B_EEEvvEEEEvNT_6ParamsE,"",@"SHT_CUDA_INFO"
	.sectionflags	@""
	.align	4


	//----- nvinfo : EIATTR_CUDA_API_VERSION
	.align		4
        /*0000*/ 	.byte	0x04, 0x37
        /*0002*/ 	.short	(.L_32 - .L_31)
.L_31:
        /*0004*/ 	.word	0x00000082


	//----- nvinfo : EIATTR_KPARAM_INFO
	.align		4
.L_32:
        /*0008*/ 	.byte	0x04, 0x17
        /*000a*/ 	.short	(.L_34 - .L_33)
.L_33:
        /*000c*/ 	.word	0x00000000
        /*0010*/ 	.short	0x0000
        /*0012*/ 	.short	0x0000
        /*0014*/ 	.byte	0x00, 0xf0, 0x01, 0x20


	//----- nvinfo : EIATTR_AT_ENTRY_FRAGMENTS
	.align		4
.L_34:
        /*0018*/ 	.byte	0x04, 0x4f
        /*001a*/ 	.short	(.L_36 - .L_35)


	//   ....[0]....
.L_35:
        /*001c*/ 	.word	0x00000006


	//----- nvinfo : EIATTR_RESERVED_SMEM_USED
	.align		4
.L_36:
        /*0020*/ 	.byte	0x01, 0x41
	.zero		2


	//----- nvinfo : EIATTR_SPARSE_MMA_MASK
	.align		4
        /*0024*/ 	.byte	0x03, 0x50
        /*0026*/ 	.short	0x0000


	//----- nvinfo : EIATTR_TCGEN05_1CTA_USED
	.align		4
        /*0028*/ 	.byte	0x01, 0x51
	.zero		2


	//----- nvinfo : EIATTR_MAXREG_COUNT
	.align		4
        /*002c*/ 	.byte	0x03, 0x1b
        /*002e*/ 	.short	0x00ff


	//----- nvinfo : EIATTR_NUM_BARRIERS
	.align		4
        /*0030*/ 	.byte	0x02, 0x4c
        /*0032*/ 	.byte	0x07
	.zero		1


	//----- nvinfo : EIATTR_EXTERNS
	.align		4
        /*0034*/ 	.byte	0x04, 0x0f
        /*0036*/ 	.short	(.L_38 - .L_37)


	//   ....[0]....
	.align		4
.L_37:
        /*0038*/ 	.word	index@(__assertfail)


	//----- nvinfo : EIATTR_MERCURY_ISA_VERSION
	.align		4
.L_38:
        /*003c*/ 	.byte	0x03, 0x5f
        /*003e*/ 	.short	0x0101


	//----- nvinfo : EIATTR_INT_WARP_WIDE_INSTR_OFFSETS
	.align		4
        /*0040*/ 	.byte	0x04, 0x31
        /*0042*/ 	.short	(.L_40 - .L_39)


	//   ....[0]....
.L_39:
        /*0044*/ 	.word	0x00001d80


	//   ....[1]....
        /*0048*/ 	.word	0x00003610


	//   ....[2]....
        /*004c*/ 	.word	0x00003630


	//   ....[3]....
        /*0050*/ 	.word	0x00003660


	//   ....[4]....
        /*0054*/ 	.word	0x00003fa0


	//   ....[5]....
        /*0058*/ 	.word	0x00004010


	//   ....[6]....
        /*005c*/ 	.word	0x000040f0


	//   ....[7]....
        /*0060*/ 	.word	0x00004170


	//   ....[8]....
        /*0064*/ 	.word	0x00004280


	//   ....[9]....
        /*0068*/ 	.word	0x00004310


	//   ....[10]....
        /*006c*/ 	.word	0x000044f0


	//   ....[11]....
        /*0070*/ 	.word	0x00004650


	//----- nvinfo : EIATTR_COOP_GROUP_MASK_REGIDS
	.align		4
.L_40:
        /*0074*/ 	.byte	0x04, 0x29
        /*0076*/ 	.short	(.L_42 - .L_41)


	//   ....[0]....
.L_41:
        /*0078*/ 	.word	0xffffffff


	//   ....[1]....
        /*007c*/ 	.word	0xffffffff


	//   ....[2]....
        /*0080*/ 	.word	0xffffffff


	//   ....[3]....
        /*0084*/ 	.word	0xffffffff


	//   ....[4]....
        /*0088*/ 	.word	0xffffffff


	//   ....[5]....
        /*008c*/ 	.word	0xffffffff


	//   ....[6]....
        /*0090*/ 	.word	0xffffffff


	//   ....[7]....
        /*0094*/ 	.word	0xffffffff


	//   ....[8]....
        /*0098*/ 	.word	0xffffffff


	//   ....[9]....
        /*009c*/ 	.word	0xffffffff


	//   ....[10]....
        /*00a0*/ 	.word	0xffffffff


	//   ....[11]....
        /*00a4*/ 	.word	0xffffffff


	//   ....[12]....
        /*00a8*/ 	.word	0xffffffff


	//----- nvinfo : EIATTR_COOP_GROUP_INSTR_OFFSETS
	.align		4
.L_42:
        /*00ac*/ 	.byte	0x04, 0x28
        /*00ae*/ 	.short	(.L_44 - .L_43)


	//   ....[0]....
.L_43:
        /*00b0*/ 	.word	0x00000090


	//   ....[1]....
        /*00b4*/ 	.word	0x000004d0


	//   ....[2]....
        /*00b8*/ 	.word	0x00000620


	//   ....[3]....
        /*00bc*/ 	.word	0x000007c0


	//   ....[4]....
        /*00c0*/ 	.word	0x000008c0


	//   ....[5]....
        /*00c4*/ 	.word	0x00000a30


	//   ....[6]....
        /*00c8*/ 	.word	0x00000b90


	//   ....[7]....
        /*00cc*/ 	.word	0x00001c60


	//   ....[8]....
        /*00d0*/ 	.word	0x000029b0


	//   ....[9]....
        /*00d4*/ 	.word	0x00002bc0


	//   ....[10]....
        /*00d8*/ 	.word	0x00002bf0


	//   ....[11]....
        /*00dc*/ 	.word	0x000034f0


	//   ....[12]....
        /*00e0*/ 	.word	0x00003720


	//----- nvinfo : EIATTR_VRC_CTA_INIT_COUNT
	.align		4
.L_44:
        /*00e4*/ 	.byte	0x02, 0x4a
        /*00e6*/ 	.byte	0x80
	.zero		1


	//----- nvinfo : EIATTR_SYSCALL_OFFSETS
	.align		4
        /*00e8*/ 	.byte	0x04, 0x46
        /*00ea*/ 	.short	(.L_46 - .L_45)


	//   ....[0]....
.L_45:
        /*00ec*/ 	.word	0x000050c0


	//   ....[1]....
        /*00f0*/ 	.word	0x00005200


	//   ....[2]....
        /*00f4*/ 	.word	0x00005a60


	//   ....[3]....
        /*00f8*/ 	.word	0x00007080


	//   ....[4]....
        /*00fc*/ 	.word	0x00008630


	//   ....[5]....
        /*0100*/ 	.word	0x00009c00


	//----- nvinfo : EIATTR_MBARRIER_INSTR_OFFSETS
	.align		4
.L_46:
        /*0104*/ 	.byte	0x04, 0x39
        /*0106*/ 	.short	(.L_48 - .L_47)


	//   ....[0]....
.L_47:
        /*0108*/ 	.word	0x000005b0
        /*010c*/ 	.word	0x000000ff
        /*0110*/ 	.word	0x00000000
        /*0114*/ 	.short	0x0100
        /*0116*/ 	.byte	0x05
	.zero		1


	//   ....[1]....
        /*0118*/ 	.word	0x000005c0
        /*011c*/ 	.word	0x000000ff
        /*0120*/ 	.word	0x00000018
        /*0124*/ 	.short	0x0100
        /*0126*/ 	.byte	0x05
	.zero		1


	//   ....[2]....
        /*0128*/ 	.word	0x000005d0
        /*012c*/ 	.word	0x000000ff
        /*0130*/ 	.word	0x00000008
        /*0134*/ 	.short	0x0100
        /*0136*/ 	.byte	0x05
	.zero		1


	//   ....[3]....
        /*0138*/ 	.word	0x000005e0
        /*013c*/ 	.word	0x000000ff
        /*0140*/ 	.word	0x00000020
        /*0144*/ 	.short	0x0100
        /*0146*/ 	.byte	0x05
	.zero		1


	//   ....[4]....
        /*0148*/ 	.word	0x000005f0
        /*014c*/ 	.word	0x000000ff
        /*0150*/ 	.word	0x00000010
        /*0154*/ 	.short	0x0100
        /*0156*/ 	.byte	0x05
	.zero		1


	//   ....[5]....
        /*0158*/ 	.word	0x00000600
        /*015c*/ 	.word	0x000000ff
        /*0160*/ 	.word	0x00000028
        /*0164*/ 	.short	0x0100
        /*0166*/ 	.byte	0x05
	.zero		1


	//   ....[6]....
        /*0168*/ 	.word	0x00000730
        /*016c*/ 	.word	0x000000ff
        /*0170*/ 	.word	0x00000030
        /*0174*/ 	.short	0x0100
        /*0176*/ 	.byte	0x07
	.zero		1


	//   ....[7]....
        /*0178*/ 	.word	0x00000740
        /*017c*/ 	.word	0x000000ff
        /*0180*/ 	.word	0x00000050
        /*0184*/ 	.short	0x0100
        /*0186*/ 	.byte	0x07
	.zero		1


	//   ....[8]....
        /*0188*/ 	.word	0x00000750
        /*018c*/ 	.word	0x000000ff
        /*0190*/ 	.word	0x00000038
        /*0194*/ 	.short	0x0100
        /*0196*/ 	.byte	0x07
	.zero		1


	//   ....[9]....
        /*0198*/ 	.word	0x00000760
        /*019c*/ 	.word	0x000000ff
        /*01a0*/ 	.word	0x00000058
        /*01a4*/ 	.short	0x0100
        /*01a6*/ 	.byte	0x07
	.zero		1


	//   ....[10]....
        /*01a8*/ 	.word	0x00000770
        /*01ac*/ 	.word	0x000000ff
        /*01b0*/ 	.word	0x00000040
        /*01b4*/ 	.short	0x0100
        /*01b6*/ 	.byte	0x07
	.zero		1


	//   ....[11]....
        /*01b8*/ 	.word	0x00000780
        /*01bc*/ 	.word	0x000000ff
        /*01c0*/ 	.word	0x00000060
        /*01c4*/ 	.short	0x0100
        /*01c6*/ 	.byte	0x07
	.zero		1


	//   ....[12]....
        /*01c8*/ 	.word	0x00000790
        /*01cc*/ 	.word	0x000000ff
        /*01d0*/ 	.word	0x00000048
        /*01d4*/ 	.short	0x0100
        /*01d6*/ 	.byte	0x07
	.zero		1


	//   ....[13]....
        /*01d8*/ 	.word	0x000007a0
        /*01dc*/ 	.word	0x000000ff
        /*01e0*/ 	.word	0x00000068
        /*01e4*/ 	.short	0x0100
        /*01e6*/ 	.byte	0x07
	.zero		1


	//   ....[14]....
        /*01e8*/ 	.word	0x00000890
        /*01ec*/ 	.word	0x000000ff
        /*01f0*/ 	.word	0x00000070
        /*01f4*/ 	.short	0x0100
        /*01f6*/ 	.byte	0x05
	.zero		1


	//   ....[15]....
        /*01f8*/ 	.word	0x000008a0
        /*01fc*/ 	.word	0x000000ff
        /*0200*/ 	.word	0x00000078
        /*0204*/ 	.short	0x0100
        /*0206*/ 	.byte	0x05
	.zero		1


	//   ....[16]....
        /*0208*/ 	.word	0x000009e0
        /*020c*/ 	.word	0x000000ff
        /*0210*/ 	.word	0x00000080
        /*0214*/ 	.short	0x0100
        /*0216*/ 	.byte	0x05
	.zero		1


	//   ....[17]....
        /*0218*/ 	.word	0x000009f0
        /*021c*/ 	.word	0x000000ff
        /*0220*/ 	.word	0x00000090
        /*0224*/ 	.short	0x0100
        /*0226*/ 	.byte	0x05
	.zero		1


	//   ....[18]....
        /*0228*/ 	.word	0x00000a00
        /*022c*/ 	.word	0x000000ff
        /*0230*/ 	.word	0x00000088
        /*0234*/ 	.short	0x0100
        /*0236*/ 	.byte	0x05
	.zero		1


	//   ....[19]....
        /*0238*/ 	.word	0x00000a10
        /*023c*/ 	.word	0x000000ff
        /*0240*/ 	.word	0x00000098
        /*0244*/ 	.short	0x0100
        /*0246*/ 	.byte	0x05
	.zero		1


	//   ....[20]....
        /*0248*/ 	.word	0x00000b40
        /*024c*/ 	.word	0x000000ff
        /*0250*/ 	.word	0x000000a0
        /*0254*/ 	.short	0x0100
        /*0256*/ 	.byte	0x07
	.zero		1


	//   ....[21]....
        /*0258*/ 	.word	0x00000b50
        /*025c*/ 	.word	0x000000ff
        /*0260*/ 	.word	0x000000b0
        /*0264*/ 	.short	0x0100
        /*0266*/ 	.byte	0x07
	.zero		1


	//   ....[22]....
        /*0268*/ 	.word	0x00000b60
        /*026c*/ 	.word	0x000000ff
        /*0270*/ 	.word	0x000000a8
        /*0274*/ 	.short	0x0100
        /*0276*/ 	.byte	0x07
	.zero		1


	//   ....[23]....
        /*0278*/ 	.word	0x00000b70
        /*027c*/ 	.word	0x000000ff
        /*0280*/ 	.word	0x000000b8
        /*0284*/ 	.short	0x0100
        /*0286*/ 	.byte	0x07
	.zero		1


	//   ....[24]....
        /*0288*/ 	.word	0x00000c60
        /*028c*/ 	.word	0x000000ff
        /*0290*/ 	.word	0x000000c0
        /*0294*/ 	.short	0x0100
        /*0296*/ 	.byte	0x05
	.zero		1


	//   ....[25]....
        /*0298*/ 	.word	0x00000c70
        /*029c*/ 	.word	0x000000ff
        /*02a0*/ 	.word	0x000000d0
        /*02a4*/ 	.short	0x0100
        /*02a6*/ 	.byte	0x05
	.zero		1


	//   ....[26]....
        /*02a8*/ 	.word	0x00000c80
        /*02ac*/ 	.word	0x000000ff
        /*02b0*/ 	.word	0x000000c8
        /*02b4*/ 	.short	0x0100
        /*02b6*/ 	.byte	0x05
	.zero		1


	//   ....[27]....
        /*02b8*/ 	.word	0x00000c90
        /*02bc*/ 	.word	0x000000ff
        /*02c0*/ 	.word	0x000000d8
        /*02c4*/ 	.short	0x0100
        /*02c6*/ 	.byte	0x05
	.zero		1


	//   ....[28]....
        /*02c8*/ 	.word	0x00001560
        /*02cc*/ 	.word	0x00000003
        /*02d0*/ 	.word	0x000000d0
        /*02d4*/ 	.short	0x010a
        /*02d6*/ 	.byte	0xff
	.zero		1


	//   ....[29]....
        /*02d8*/ 	.word	0x00001590
        /*02dc*/ 	.word	0x00000003
        /*02e0*/ 	.word	0x000000c0
        /*02e4*/ 	.short	0x0101
        /*02e6*/ 	.byte	0xff
	.zero		1


	//   ....[30]....
        /*02e8*/ 	.word	0x00001660
        /*02ec*/ 	.word	0x000000ff
        /*02f0*/ 	.word	0x00000018
        /*02f4*/ 	.short	0x010a
        /*02f6*/ 	.byte	0x08
	.zero		1


	//   ....[31]....
        /*02f8*/ 	.word	0x00001700
        /*02fc*/ 	.word	0x000000ff
        /*0300*/ 	.word	0x00000018
        /*0304*/ 	.short	0x010a
        /*0306*/ 	.byte	0x21
	.zero		1


	//   ....[32]....
        /*0308*/ 	.word	0x00001850
        /*030c*/ 	.word	0x000000ff
        /*0310*/ 	.word	0x00000018
        /*0314*/ 	.short	0x010a
        /*0316*/ 	.byte	0x08
	.zero		1


	//   ....[33]....
        /*0318*/ 	.word	0x00001960
        /*031c*/ 	.word	0x000000ff
        /*0320*/ 	.word	0x00000078
        /*0324*/ 	.short	0x0101
        /*0326*/ 	.byte	0x04
	.zero		1


	//   ....[34]....
        /*0328*/ 	.word	0x00001980
        /*032c*/ 	.word	0x000000ff
        /*0330*/ 	.word	0x00000018
        /*0334*/ 	.short	0x010a
        /*0336*/ 	.byte	0x08
	.zero		1


	//   ....[35]....
        /*0338*/ 	.word	0x00001a00
        /*033c*/ 	.word	0x000000ff
        /*0340*/ 	.word	0x00000018
        /*0344*/ 	.short	0x010a
        /*0346*/ 	.byte	0x11
	.zero		1


	//   ....[36]....
        /*0348*/ 	.word	0x00001b50
        /*034c*/ 	.word	0x000000ff
        /*0350*/ 	.word	0x00000018
        /*0354*/ 	.short	0x010a
        /*0356*/ 	.byte	0x08
	.zero		1


	//   ....[37]....
        /*0358*/ 	.word	0x00001c90
        /*035c*/ 	.word	0x00000002
        /*0360*/ 	.word	0x00000080
        /*0364*/ 	.short	0x010a
        /*0366*/ 	.byte	0xff
	.zero		1


	//   ....[38]....
        /*0368*/ 	.word	0x00001d50
        /*036c*/ 	.word	0x00000002
        /*0370*/ 	.word	0x00000000
        /*0374*/ 	.short	0x0101
        /*0376*/ 	.byte	0xff
	.zero		1


	//   ....[39]....
        /*0378*/ 	.word	0x000022b0
        /*037c*/ 	.word	0x000000ff
        /*0380*/ 	.word	0x00000000
        /*0384*/ 	.short	0x010a
        /*0386*/ 	.byte	0x05
	.zero		1


	//   ....[40]....
        /*0388*/ 	.word	0x00002340
        /*038c*/ 	.word	0x000000ff
        /*0390*/ 	.word	0x00000000
        /*0394*/ 	.short	0x010a
        /*0396*/ 	.byte	0x05
	.zero		1


	//   ....[41]....
        /*0398*/ 	.word	0x000023e0
        /*039c*/ 	.word	0x00000000
        /*03a0*/ 	.word	0x00000000
        /*03a4*/ 	.short	0x010a
        /*03a6*/ 	.byte	0xff
	.zero		1


	//   ....[42]....
        /*03a8*/ 	.word	0x00002500
        /*03ac*/ 	.word	0x00000000
        /*03b0*/ 	.word	0x000000c0
        /*03b4*/ 	.short	0x010a
        /*03b6*/ 	.byte	0xff
	.zero		1


	//   ....[43]....
        /*03b8*/ 	.word	0x00002560
        /*03bc*/ 	.word	0x00000004
        /*03c0*/ 	.word	0x00000000
        /*03c4*/ 	.short	0x0101
        /*03c6*/ 	.byte	0xff
	.zero		1


	//   ....[44]....
        /*03c8*/ 	.word	0x00002580
        /*03cc*/ 	.word	0x000000ff
        /*03d0*/ 	.word	0x00000090
        /*03d4*/ 	.short	0x010a
        /*03d6*/ 	.byte	0x05
	.zero		1


	//   ....[45]....
        /*03d8*/ 	.word	0x000026a0
        /*03dc*/ 	.word	0x00000000
        /*03e0*/ 	.word	0x00000080
        /*03e4*/ 	.short	0x010a
        /*03e6*/ 	.byte	0xff
	.zero		1


	//   ....[46]....
        /*03e8*/ 	.word	0x000027b0
        /*03ec*/ 	.word	0x00000000
        /*03f0*/ 	.word	0x00000000
        /*03f4*/ 	.short	0x0101
        /*03f6*/ 	.byte	0xff
	.zero		1


	//   ....[47]....
        /*03f8*/ 	.word	0x00002840
        /*03fc*/ 	.word	0x000000ff
        /*0400*/ 	.word	0x00000090
        /*0404*/ 	.short	0x0106
        /*0406*/ 	.byte	0x05
	.zero		1


	//   ....[48]....
        /*0408*/ 	.word	0x00002860
        /*040c*/ 	.word	0x000000ff
        /*0410*/ 	.word	0x00000090
        /*0414*/ 	.short	0x010a
        /*0416*/ 	.byte	0x05
	.zero		1


	//   ....[49]....
        /*0418*/ 	.word	0x000028f0
        /*041c*/ 	.word	0x000000ff
        /*0420*/ 	.word	0x00000090
        /*0424*/ 	.short	0x0106
        /*0426*/ 	.byte	0x04
	.zero		1


	//   ....[50]....
        /*0428*/ 	.word	0x00002930
        /*042c*/ 	.word	0x00000000
        /*0430*/ 	.word	0x00000090
        /*0434*/ 	.short	0x010a
        /*0436*/ 	.byte	0xff
	.zero		1


	//   ....[51]....
        /*0438*/ 	.word	0x00002e60
        /*043c*/ 	.word	0x00000000
        /*0440*/ 	.word	0x00000080
        /*0444*/ 	.short	0x010a
        /*0446*/ 	.byte	0xff
	.zero		1


	//   ....[52]....
        /*0448*/ 	.word	0x00002f70
        /*044c*/ 	.word	0x00000003
        /*0450*/ 	.word	0x00000000
        /*0454*/ 	.short	0x0101
        /*0456*/ 	.byte	0xff
	.zero		1


	//   ....[53]....
        /*0458*/ 	.word	0x00002f80
        /*045c*/ 	.word	0x000000ff
        /*0460*/ 	.word	0x00000000
        /*0464*/ 	.short	0x010a
        /*0466*/ 	.byte	0x06
	.zero		1


	//   ....[54]....
        /*0468*/ 	.word	0x00002fa0
        /*046c*/ 	.word	0x000000ff
        /*0470*/ 	.word	0x000000b0
        /*0474*/ 	.short	0x010a
        /*0476*/ 	.byte	0x07
	.zero		1


	//   ....[55]....
        /*0478*/ 	.word	0x00003070
        /*047c*/ 	.word	0x000000ff
        /*0480*/ 	.word	0x00000000
        /*0484*/ 	.short	0x010a
        /*0486*/ 	.byte	0x06
	.zero		1


	//   ....[56]....
        /*0488*/ 	.word	0x000031a0
        /*048c*/ 	.word	0x000000ff
        /*0490*/ 	.word	0x00000000
        /*0494*/ 	.short	0x010a
        /*0496*/ 	.byte	0x1a
	.zero		1


	//   ....[57]....
        /*0498*/ 	.word	0x00003440
        /*049c*/ 	.word	0x000000ff
        /*04a0*/ 	.word	0x00000000
        /*04a4*/ 	.short	0x010a
        /*04a6*/ 	.byte	0x06
	.zero		1


	//   ....[58]....
        /*04a8*/ 	.word	0x000034d0
        /*04ac*/ 	.word	0x000000ff
        /*04b0*/ 	.word	0x00000000
        /*04b4*/ 	.short	0x010a
        /*04b6*/ 	.byte	0x07
	.zero		1


	//   ....[59]....
        /*04b8*/ 	.word	0x00003950
        /*04bc*/ 	.word	0x00000000
        /*04c0*/ 	.word	0x00000080
        /*04c4*/ 	.short	0x010a
        /*04c6*/ 	.byte	0xff
	.zero		1


	//   ....[60]....
        /*04c8*/ 	.word	0x00003a10
        /*04cc*/ 	.word	0x00000000
        /*04d0*/ 	.word	0x00000000
        /*04d4*/ 	.short	0x0101
        /*04d6*/ 	.byte	0xff
	.zero		1


	//   ....[61]....
        /*04d8*/ 	.word	0x00003d30
        /*04dc*/ 	.word	0x000000ff
        /*04e0*/ 	.word	0x00000078
        /*04e4*/ 	.short	0x010a
        /*04e6*/ 	.byte	0x07
	.zero		1


	//   ....[62]....
        /*04e8*/ 	.word	0x00003f20
        /*04ec*/ 	.word	0x000000ff
        /*04f0*/ 	.word	0x00000050
        /*04f4*/ 	.short	0x010a
        /*04f6*/ 	.byte	0x07
	.zero		1


	//   ....[63]....
        /*04f8*/ 	.word	0x00004090
        /*04fc*/ 	.word	0x000000ff
        /*0500*/ 	.word	0x00000030
        /*0504*/ 	.short	0x010b
        /*0506*/ 	.byte	0x07
	.zero		1


	//   ....[64]....
        /*0508*/ 	.word	0x000040a0
        /*050c*/ 	.word	0x000000ff
        /*0510*/ 	.word	0x00000000
        /*0514*/ 	.short	0x0101
        /*0516*/ 	.byte	0x08
	.zero		1


	//   ....[65]....
        /*0518*/ 	.word	0x000040c0
        /*051c*/ 	.word	0x000000ff
        /*0520*/ 	.word	0x00000058
        /*0524*/ 	.short	0x010a
        /*0526*/ 	.byte	0x07
	.zero		1


	//   ....[66]....
        /*0528*/ 	.word	0x00004220
        /*052c*/ 	.word	0x000000ff
        /*0530*/ 	.word	0x00000038
        /*0534*/ 	.short	0x010b
        /*0536*/ 	.byte	0x07
	.zero		1


	//   ....[67]....
        /*0538*/ 	.word	0x00004230
        /*053c*/ 	.word	0x000000ff
        /*0540*/ 	.word	0x00000000
        /*0544*/ 	.short	0x0101
        /*0546*/ 	.byte	0x08
	.zero		1


	//   ....[68]....
        /*0548*/ 	.word	0x00004240
        /*054c*/ 	.word	0x000000ff
        /*0550*/ 	.word	0x00000060
        /*0554*/ 	.short	0x010a
        /*0556*/ 	.byte	0x07
	.zero		1


	//   ....[69]....
        /*0558*/ 	.word	0x000043e0
        /*055c*/ 	.word	0x000000ff
        /*0560*/ 	.word	0x00000040
        /*0564*/ 	.short	0x010b
        /*0566*/ 	.byte	0x07
	.zero		1


	//   ....[70]....
        /*0568*/ 	.word	0x00004450
        /*056c*/ 	.word	0x000000ff
        /*0570*/ 	.word	0x00000000
        /*0574*/ 	.short	0x0101
        /*0576*/ 	.byte	0x08
	.zero		1


	//   ....[71]....
        /*0578*/ 	.word	0x00004480
        /*057c*/ 	.word	0x000000ff
        /*0580*/ 	.word	0x00000068
        /*0584*/ 	.short	0x010a
        /*0586*/ 	.byte	0x07
	.zero		1


	//   ....[72]....
        /*0588*/ 	.word	0x00004690
        /*058c*/ 	.word	0x000000ff
        /*0590*/ 	.word	0x00000048
        /*0594*/ 	.short	0x010b
        /*0596*/ 	.byte	0x07
	.zero		1


	//   ....[73]....
        /*0598*/ 	.word	0x000046b0
        /*059c*/ 	.word	0x000000ff
        /*05a0*/ 	.word	0x00000000
        /*05a4*/ 	.short	0x0101
        /*05a6*/ 	.byte	0x0d
	.zero		1


	//   ....[74]....
        /*05a8*/ 	.word	0x000046e0
        /*05ac*/ 	.word	0x000000ff
        /*05b0*/ 	.word	0x00000050
        /*05b4*/ 	.short	0x010a
        /*05b6*/ 	.byte	0x07
	.zero		1


	//   ....[75]....
        /*05b8*/ 	.word	0x00004700
        /*05bc*/ 	.word	0x000000ff
        /*05c0*/ 	.word	0x00000058
        /*05c4*/ 	.short	0x010a
        /*05c6*/ 	.byte	0x07
	.zero		1


	//   ....[76]....
        /*05c8*/ 	.word	0x00004720
        /*05cc*/ 	.word	0x000000ff
        /*05d0*/ 	.word	0x00000060
        /*05d4*/ 	.short	0x010a
        /*05d6*/ 	.byte	0x07
	.zero		1


	//   ....[77]....
        /*05d8*/ 	.word	0x00004760
        /*05dc*/ 	.word	0x00000000
        /*05e0*/ 	.word	0x00000068
        /*05e4*/ 	.short	0x010a
        /*05e6*/ 	.byte	0xff
	.zero		1


	//   ....[78]....
        /*05e8*/ 	.word	0x00004a90
        /*05ec*/ 	.word	0x00000000
        /*05f0*/ 	.word	0x00000080
        /*05f4*/ 	.short	0x010a
        /*05f6*/ 	.byte	0xff
	.zero		1


	//   ....[79]....
        /*05f8*/ 	.word	0x00004ba0
        /*05fc*/ 	.word	0x00000000
        /*0600*/ 	.word	0x00000000
        /*0604*/ 	.short	0x0101
        /*0606*/ 	.byte	0xff
	.zero		1


	//   ....[80]....
        /*0608*/ 	.word	0x00005600
        /*060c*/ 	.word	0x00000003
        /*0610*/ 	.word	0x00000030
        /*0614*/ 	.short	0x010a
        /*0616*/ 	.byte	0xff
	.zero		1


	//   ....[81]....
        /*0618*/ 	.word	0x00005640
        /*061c*/ 	.word	0x000000c1
        /*0620*/ 	.word	0x000000a0
        /*0624*/ 	.short	0x010a
        /*0626*/ 	.byte	0xff
	.zero		1


	//   ....[82]....
        /*0628*/ 	.word	0x00005770
        /*062c*/ 	.word	0x00000003
        /*0630*/ 	.word	0x00000030
        /*0634*/ 	.short	0x010a
        /*0636*/ 	.byte	0xff
	.zero		1


	//   ....[83]....
        /*0638*/ 	.word	0x000058d0
        /*063c*/ 	.word	0x00000000
        /*0640*/ 	.word	0x00000000
        /*0644*/ 	.short	0x0101
        /*0646*/ 	.byte	0xff
	.zero		1


	//   ....[84]....
        /*0648*/ 	.word	0x00005930
        /*064c*/ 	.word	0x000000c1
        /*0650*/ 	.word	0x000000a0
        /*0654*/ 	.short	0x010a
        /*0656*/ 	.byte	0xff
	.zero		1


	//   ....[85]....
        /*0658*/ 	.word	0x00006ce0
        /*065c*/ 	.word	0x000000cc
        /*0660*/ 	.word	0x00000030
        /*0664*/ 	.short	0x010a
        /*0666*/ 	.byte	0xff
	.zero		1


	//   ....[86]....
        /*0668*/ 	.word	0x00006db0
        /*066c*/ 	.word	0x000000cc
        /*0670*/ 	.word	0x00000030
        /*0674*/ 	.short	0x010a
        /*0676*/ 	.byte	0xff
	.zero		1


	//   ....[87]....
        /*0678*/ 	.word	0x00006ef0
        /*067c*/ 	.word	0x00000003
        /*0680*/ 	.word	0x00000000
        /*0684*/ 	.short	0x0101
        /*0686*/ 	.byte	0xff
	.zero		1


	//   ....[88]....
        /*0688*/ 	.word	0x00008290
        /*068c*/ 	.word	0x00000000
        /*0690*/ 	.word	0x00000030
        /*0694*/ 	.short	0x010a
        /*0696*/ 	.byte	0xff
	.zero		1


	//   ....[89]....
        /*0698*/ 	.word	0x00008360
        /*069c*/ 	.word	0x00000000
        /*06a0*/ 	.word	0x00000030
        /*06a4*/ 	.short	0x010a
        /*06a6*/ 	.byte	0xff
	.zero		1


	//   ....[90]....
        /*06a8*/ 	.word	0x000084c0
        /*06ac*/ 	.word	0x00000000
        /*06b0*/ 	.word	0x00000000
        /*06b4*/ 	.short	0x0101
        /*06b6*/ 	.byte	0xff
	.zero		1


	//   ....[91]....
        /*06b8*/ 	.word	0x00009870
        /*06bc*/ 	.word	0x00000000
        /*06c0*/ 	.word	0x00000030
        /*06c4*/ 	.short	0x010a
        /*06c6*/ 	.byte	0xff
	.zero		1


	//   ....[92]....
        /*06c8*/ 	.word	0x00009940
        /*06cc*/ 	.word	0x00000000
        /*06d0*/ 	.word	0x00000030
        /*06d4*/ 	.short	0x010a
        /*06d6*/ 	.byte	0xff
	.zero		1


	//   ....[93]....
        /*06d8*/ 	.word	0x00009aa0
        /*06dc*/ 	.word	0x00000000
        /*06e0*/ 	.word	0x00000000
        /*06e4*/ 	.short	0x0101
        /*06e6*/ 	.byte	0xff
	.zero		1


	//   ....[94]....
        /*06e8*/ 	.word	0x00009f90
        /*06ec*/ 	.word	0x000000ff
        /*06f0*/ 	.word	0x00000000
        /*06f4*/ 	.short	0x0101
        /*06f6*/ 	.byte	0x05
	.zero		1


	//   ....[95]....
        /*06f8*/ 	.word	0x0000af10
        /*06fc*/ 	.word	0x00000003
        /*0700*/ 	.word	0x000000d0
        /*0704*/ 	.short	0x010a
        /*0706*/ 	.byte	0xff
	.zero		1


	//   ....[96]....
        /*0708*/ 	.word	0x0000af70
        /*070c*/ 	.word	0x00000002
        /*0710*/ 	.word	0x00000018
        /*0714*/ 	.short	0x010a
        /*0716*/ 	.byte	0xff
	.zero		1


	//   ....[97]....
        /*0718*/ 	.word	0x0000afd0
        /*071c*/ 	.word	0x00000002
        /*0720*/ 	.word	0x00000018
        /*0724*/ 	.short	0x010a
        /*0726*/ 	.byte	0xff
	.zero		1


	//   ....[98]....
        /*0728*/ 	.word	0x0000b020
        /*072c*/ 	.word	0x00000002
        /*0730*/ 	.word	0x00000080
        /*0734*/ 	.short	0x010a
        /*0736*/ 	.byte	0xff
	.zero		1


	//   ....[99]....
        /*0738*/ 	.word	0x0000b080
        /*073c*/ 	.word	0x00000000
        /*0740*/ 	.word	0x00000000
        /*0744*/ 	.short	0x010a
        /*0746*/ 	.byte	0xff
	.zero		1


	//   ....[100]....
        /*0748*/ 	.word	0x0000b0e0
        /*074c*/ 	.word	0x00000000
        /*0750*/ 	.word	0x00000000
        /*0754*/ 	.short	0x010a
        /*0756*/ 	.byte	0xff
	.zero		1


	//   ....[101]....
        /*0758*/ 	.word	0x0000b130
        /*075c*/ 	.word	0x00000000
        /*0760*/ 	.word	0x000000c0
        /*0764*/ 	.short	0x010a
        /*0766*/ 	.byte	0xff
	.zero		1


	//   ....[102]....
        /*0768*/ 	.word	0x0000b190
        /*076c*/ 	.word	0x00000000
        /*0770*/ 	.word	0x00000090
        /*0774*/ 	.short	0x010a
        /*0776*/ 	.byte	0xff
	.zero		1


	//   ....[103]....
        /*0778*/ 	.word	0x0000b1e0
        /*077c*/ 	.word	0x00000000
        /*0780*/ 	.word	0x00000080
        /*0784*/ 	.short	0x010a
        /*0786*/ 	.byte	0xff
	.zero		1


	//   ....[104]....
        /*0788*/ 	.word	0x0000b240
        /*078c*/ 	.word	0x00000000
        /*0790*/ 	.word	0x00000090
        /*0794*/ 	.short	0x010a
        /*0796*/ 	.byte	0xff
	.zero		1


	//   ....[105]....
        /*0798*/ 	.word	0x0000b290
        /*079c*/ 	.word	0x00000000
        /*07a0*/ 	.word	0x00000080
        /*07a4*/ 	.short	0x010a
        /*07a6*/ 	.byte	0xff
	.zero		1


	//   ....[106]....
        /*07a8*/ 	.word	0x0000b2f0
        /*07ac*/ 	.word	0x00000003
        /*07b0*/ 	.word	0x000000b0
        /*07b4*/ 	.short	0x010a
        /*07b6*/ 	.byte	0xff
	.zero		1


	//   ....[107]....
        /*07b8*/ 	.word	0x0000b350
        /*07bc*/ 	.word	0x00000000
        /*07c0*/ 	.word	0x00000000
        /*07c4*/ 	.short	0x010a
        /*07c6*/ 	.byte	0xff
	.zero		1


	//   ....[108]....
        /*07c8*/ 	.word	0x0000b3b0
        /*07cc*/ 	.word	0x00000000
        /*07d0*/ 	.word	0x00000000
        /*07d4*/ 	.short	0x010a
        /*07d6*/ 	.byte	0xff
	.zero		1


	//   ....[109]....
        /*07d8*/ 	.word	0x0000b410
        /*07dc*/ 	.word	0x00000000
        /*07e0*/ 	.word	0x00000000
        /*07e4*/ 	.short	0x010a
        /*07e6*/ 	.byte	0xff
	.zero		1


	//   ....[110]....
        /*07e8*/ 	.word	0x0000b460
        /*07ec*/ 	.word	0x00000000
        /*07f0*/ 	.word	0x00000080
        /*07f4*/ 	.short	0x010a
        /*07f6*/ 	.byte	0xff
	.zero		1


	//   ....[111]....
        /*07f8*/ 	.word	0x0000b4c0
        /*07fc*/ 	.word	0x00000000
        /*0800*/ 	.word	0x00000078
        /*0804*/ 	.short	0x010a
        /*0806*/ 	.byte	0xff
	.zero		1


	//   ....[112]....
        /*0808*/ 	.word	0x0000b520
        /*080c*/ 	.word	0x00000003
        /*0810*/ 	.word	0x00000050
        /*0814*/ 	.short	0x010a
        /*0816*/ 	.byte	0xff
	.zero		1


	//   ....[113]....
        /*0818*/ 	.word	0x0000b580
        /*081c*/ 	.word	0x00000003
        /*0820*/ 	.word	0x00000058
        /*0824*/ 	.short	0x010a
        /*0826*/ 	.byte	0xff
	.zero		1


	//   ....[114]....
        /*0828*/ 	.word	0x0000b5e0
        /*082c*/ 	.word	0x00000003
        /*0830*/ 	.word	0x00000060
        /*0834*/ 	.short	0x010a
        /*0836*/ 	.byte	0xff
	.zero		1


	//   ....[115]....
        /*0838*/ 	.word	0x0000b640
        /*083c*/ 	.word	0x00000003
        /*0840*/ 	.word	0x00000068
        /*0844*/ 	.short	0x010a
        /*0846*/ 	.byte	0xff
	.zero		1


	//   ....[116]....
        /*0848*/ 	.word	0x0000b6a0
        /*084c*/ 	.word	0x00000000
        /*0850*/ 	.word	0x00000050
        /*0854*/ 	.short	0x010a
        /*0856*/ 	.byte	0xff
	.zero		1


	//   ....[117]....
        /*0858*/ 	.word	0x0000b700
        /*085c*/ 	.word	0x00000000
        /*0860*/ 	.word	0x00000058
        /*0864*/ 	.short	0x010a
        /*0866*/ 	.byte	0xff
	.zero		1


	//   ....[118]....
        /*0868*/ 	.word	0x0000b760
        /*086c*/ 	.word	0x00000000
        /*0870*/ 	.word	0x00000060
        /*0874*/ 	.short	0x010a
        /*0876*/ 	.byte	0xff
	.zero		1


	//   ....[119]....
        /*0878*/ 	.word	0x0000b7b0
        /*087c*/ 	.word	0x00000000
        /*0880*/ 	.word	0x00000080
        /*0884*/ 	.short	0x010a
        /*0886*/ 	.byte	0xff
	.zero		1


	//   ....[120]....
        /*0888*/ 	.word	0x0000b800
        /*088c*/ 	.word	0x00000003
        /*0890*/ 	.word	0x00000030
        /*0894*/ 	.short	0x010a
        /*0896*/ 	.byte	0xff
	.zero		1


	//   ....[121]....
        /*0898*/ 	.word	0x0000b850
        /*089c*/ 	.word	0x000000c1
        /*08a0*/ 	.word	0x000000a0
        /*08a4*/ 	.short	0x010a
        /*08a6*/ 	.byte	0xff
	.zero		1


	//   ....[122]....
        /*08a8*/ 	.word	0x0000b8a0
        /*08ac*/ 	.word	0x000000cc
        /*08b0*/ 	.word	0x00000030
        /*08b4*/ 	.short	0x010a
        /*08b6*/ 	.byte	0xff
	.zero		1


	//   ....[123]....
        /*08b8*/ 	.word	0x0000b8f0
        /*08bc*/ 	.word	0x00000000
        /*08c0*/ 	.word	0x00000030
        /*08c4*/ 	.short	0x010a
        /*08c6*/ 	.byte	0xff
	.zero		1


	//   ....[124]....
        /*08c8*/ 	.word	0x0000b940
        /*08cc*/ 	.word	0x00000000
        /*08d0*/ 	.word	0x00000030
        /*08d4*/ 	.short	0x010a
        /*08d6*/ 	.byte	0xff
	.zero		1


	//----- nvinfo : EIATTR_NUM_MBARRIERS
	.align		4
.L_48:
        /*08d8*/ 	.byte	0x03, 0x38
        /*08da*/ 	.short	0x001c


	//----- nvinfo : EIATTR_EXIT_INSTR_OFFSETS
	.align		4
        /*08dc*/ 	.byte	0x04, 0x1c
        /*08de*/ 	.short	(.L_50 - .L_49)


	//   ....[0]....
.L_49:
        /*08e0*/ 	.word	0x00002410


	//   ....[1]....
        /*08e4*/ 	.word	0x00002900


	//   ....[2]....
        /*08e8*/ 	.word	0x00002960


	//   ....[3]....
        /*08ec*/ 	.word	0x00003730


	//   ....[4]....
        /*08f0*/ 	.word	0x00004790


	//   ....[5]....
        /*08f4*/ 	.word	0x000047d0


	//   ....[6]....
        /*08f8*/ 	.word	0x0000af00


	//----- nvinfo : EIATTR_MAX_THREADS
	.align		4
.L_50:
        /*08fc*/ 	.byte	0x04, 0x05
        /*08fe*/ 	.short	(.L_52 - .L_51)
.L_51:
        /*0900*/ 	.word	0x00000100
        /*0904*/ 	.word	0x00000001
        /*0908*/ 	.word	0x00000001


	//----- nvinfo : EIATTR_CRS_STACK_SIZE
	.align		4
.L_52:
        /*090c*/ 	.byte	0x04, 0x1e
        /*090e*/ 	.short	(.L_54 - .L_53)
.L_53:
        /*0910*/ 	.word	0x00000000


	//----- nvinfo : EIATTR_CBANK_PARAM_SIZE
	.align		4
.L_54:
        /*0914*/ 	.byte	0x03, 0x19
        /*0916*/ 	.short	0x0800


	//----- nvinfo : EIATTR_PARAM_CBANK
	.align		4
        /*0918*/ 	.byte	0x04, 0x0a
        /*091a*/ 	.short	(.L_56 - .L_55)
	.align		4
.L_55:
        /*091c*/ 	.word	index@(.nv.constant0._ZN7cutlass13device_kernelINS_4gemm6kernel13GemmUniversalIN4cute5tupleIJiiiiEEENS1_10collective13CollectiveMmaINS1_35MainloopSm100TmaUmmaWarpSpecializedILi3ELi2ELi2ENS5_IJNS4_1CILi1EEESB_SB_EEEEENS5_IJNSA_ILi128EEENSA_ILi256EEESE_EEENS_12float_e5m2_tENS5_IJSB_llEEENS_12float_e4m3_tENS5_IJlSB_lEEENS4_8TiledMMAINS4_8MMA_AtomIJNS4_10MMA_TraitsINS4_19SM100_MMA_F8F6F4_SSEJSH_SJ_fSE_SF_NS4_17integral_constantINS4_4UMMA5MajorELSR_1EEENSP_ISR_LSR_0EEENSP_INSQ_7ScaleInELSU_0EEESV_EEEEEENS4_6LayoutISC_NS5_IJNSA_ILi0EEESZ_SZ_EEEEENS5_IJNS4_10UnderscoreES12_S12_EEEEENS4_13SM90_TMA_LOADENS4_14ComposedLayoutINS4_7SwizzleILi3ELi4ELi3EEENS4_18smem_ptr_flag_bitsILi8EEENSY_INS5_IJSE_NSA_ILi8EEEEEENS5_IJSB_SE_EEEEEEEvNS4_8identityES15_NS16_IS18_S1A_NSY_INS5_IJS1B_SE_EEENS5_IJSE_SB_EEEEEEEvS1G_EENS_8epilogue10collective18CollectiveEpilogueINS1M_23Sm100TmaWarpSpecializedILi4ELi2ELi64ELb0ELb0EEEJSG_NS5_IJNSY_ISE_SB_EENSY_INSA_ILi64EEESB_EEEEESH_SK_SH_SK_NS1M_6fusion15FusionCallbacksIS1Q_NS1V_17LinearCombinationISH_fSH_fLNS_15FloatRoundStyleE2EEESG_S1U_JEEENS4_5SM1004TMEM4LOAD26SM100_TMEM_LOAD_32dp32b64xES15_NS16_INS17_ILi2ELi4ELi3EEES1A_NSY_INS5_IJS1B_S1S_EEENS5_IJS1S_SB_EEEEEEENS4_39AutoVectorizingCopyWithAssumedAlignmentILi128EEENS4_14SM90_TMA_STOREES29_S2B_S2B_EEEvvEEEEvNT_6ParamsE)
        /*0920*/ 	.short	0x0380
        /*0922*/ 	.short	0x0800


	//----- nvinfo : EIATTR_SW_WAR
	.align		4
.L_56:
        /*0924*/ 	.byte	0x04, 0x36
        /*0926*/ 	.short	(.L_58 - .L_57)
.L_57:
        /*0928*/ 	.word	0x00000008
.L_58:


//--------------------- .nv.callgraph             --------------------------
	.section	.nv.callgraph,"",@"SHT_CUDA_CALLGRAPH"
	.align	4
	.sectionentsize	8
	.align		4
        /*0000*/ 	.word	0x00000000
	.align		4
        /*0004*/ 	.word	0xffffffff
	.align		4
        /*0008*/ 	.word	index@(_ZN7cutlass13device_kernelINS_4gemm6kernel13GemmUniversalIN4cute5tupleIJiiiiEEENS1_10collective13CollectiveMmaINS1_35MainloopSm100TmaUmmaWarpSpecializedILi3ELi2ELi2ENS5_IJNS4_1CILi1EEESB_SB_EEEEENS5_IJNSA_ILi128EEENSA_ILi256EEESE_EEENS_12float_e5m2_tENS5_IJSB_llEEENS_12float_e4m3_tENS5_IJlSB_lEEENS4_8TiledMMAINS4_8MMA_AtomIJNS4_10MMA_TraitsINS4_19SM100_MMA_F8F6F4_SSEJSH_SJ_fSE_SF_NS4_17integral_constantINS4_4UMMA5MajorELSR_1EEENSP_ISR_LSR_0EEENSP_INSQ_7ScaleInELSU_0EEESV_EEEEEENS4_6LayoutISC_NS5_IJNSA_ILi0EEESZ_SZ_EEEEENS5_IJNS4_10UnderscoreES12_S12_EEEEENS4_13SM90_TMA_LOADENS4_14ComposedLayoutINS4_7SwizzleILi3ELi4ELi3EEENS4_18smem_ptr_flag_bitsILi8EEENSY_INS5_IJSE_NSA_ILi8EEEEEENS5_IJSB_SE_EEEEEEEvNS4_8identityES15_NS16_IS18_S1A_NSY_INS5_IJS1B_SE_EEENS5_IJSE_SB_EEEEEEEvS1G_EENS_8epilogue10collective18CollectiveEpilogueINS1M_23Sm100TmaWarpSpecializedILi4ELi2ELi64ELb0ELb0EEEJSG_NS5_IJNSY_ISE_SB_EENSY_INSA_ILi64EEESB_EEEEESH_SK_SH_SK_NS1M_6fusion15FusionCallbacksIS1Q_NS1V_17LinearCombinationISH_fSH_fLNS_15FloatRoundStyleE2EEESG_S1U_JEEENS4_5SM1004TMEM4LOAD26SM100_TMEM_LOAD_32dp32b64xES15_NS16_INS17_ILi2ELi4ELi3EEES1A_NSY_INS5_IJS1B_S1S_EEENS5_IJS1S_SB_EEEEEEENS4_39AutoVectorizingCopyWithAssumedAlignmentILi128EEENS4_14SM90_TMA_STOREES29_S2B_S2B_EEEvvEEEEvNT_6ParamsE)
	.align		4
        /*000c*/ 	.word	index@(__assertfail)
	.align		4
        /*0010*/ 	.word	0x00000000
	.align		4
        /*0014*/ 	.word	0xfffffffe
	.align		4
        /*0018*/ 	.word	0x00000000
	.align		4
        /*001c*/ 	.word	0xfffffffd
	.align		4
        /*0020*/ 	.word	0x00000000
	.align		4
        /*0024*/ 	.word	0xfffffffc


//--------------------- .nv.constant4             --------------------------
	.section	.nv.constant4,"a",@progbits
	.align	8
	.align		8
.nv.constant4:
        /*0000*/ 	.dword	__assertfail
	.align		8
        /*0008*/ 	.dword	__unnamed_1
	.align		8
        /*0010*/ 	.dword	__unnamed_2
	.align		8
        /*0018*/ 	.dword	__unnamed_3
	.align		8
        /*0020*/ 	.dword	_ZN40_INTERNAL_834646fe_4_k_cu_66fba9ea_248654cuda3std3__45__cpo5beginE
	.align		8
        /*0028*/ 	.dword	_ZN40_INTERNAL_834646fe_4_k_cu_66fba9ea_248654cuda3std3__45__cpo3endE
	.align		8
        /*0030*/ 	.dword	_ZN40_INTERNAL_834646fe_4_k_cu_66fba9ea_248654cuda3std3__45__cpo6cbeginE
	.align		8
        /*0038*/ 	.dword	_ZN40_INTERNAL_834646fe_4_k_cu_66fba9ea_248654cuda3std3__45__cpo4cendE
	.align		8
        /*0040*/ 	.dword	_ZN40_INTERNAL_834646fe_4_k_cu_66fba9ea_248654cuda3std3__442_GLOBAL__N__834646fe_4_k_cu_66fba9ea_248656ignoreE
	.align		8
        /*0048*/ 	.dword	_ZN40_INTERNAL_834646fe_4_k_cu_66fba9ea_248654cuda3std3__419piecewise_constructE
	.align		8
        /*0050*/ 	.dword	_ZN40_INTERNAL_834646fe_4_k_cu_66fba9ea_248654cuda3std3__48in_placeE
	.align		8
        /*0058*/ 	.dword	_ZN40_INTERNAL_834646fe_4_k_cu_66fba9ea_248654cuda3std6ranges3__45__cpo4swapE
	.align		8
        /*0060*/ 	.dword	_ZN40_INTERNAL_834646fe_4_k_cu_66fba9ea_248654cuda3std6ranges3__45__cpo9iter_moveE
	.align		8
        /*0068*/ 	.dword	_ZN40_INTERNAL_834646fe_4_k_cu_66fba9ea_248654cute7productE
	.align		8
        /*0070*/ 	.dword	_ZN40_INTERNAL_834646fe_4_k_cu_66fba9ea_248654cute1_E
	.align		8
        /*0078*/ 	.dword	$str$25
	.align		8
        /*0080*/ 	.dword	$str$26
	.align		8
        /*0088*/ 	.dword	$str$27
	.align		8
        /*0090*/ 	.dword	$str$28


//--------------------- .text._ZN7cutlass13device_kernelINS_4gemm6kernel13GemmUniversalIN4cute5tupleIJiiiiEEENS1_10collective13CollectiveMmaINS1_35MainloopSm100TmaUmmaWarpSpecializedILi3ELi2ELi2ENS5_IJNS4_1CILi1EEESB_SB_EEEEENS5_IJNSA_ILi128EEENSA_ILi256EEESE_EEENS_12float_e5m2_tENS5_IJSB_llEEENS_12float_e4m3_tENS5_IJlSB_lEEENS4_8TiledMMAINS4_8MMA_AtomIJNS4_10MMA_TraitsINS4_19SM100_MMA_F8F6F4_SSEJSH_SJ_fSE_SF_NS4_17integral_constantINS4_4UMMA5MajorELSR_1EEENSP_ISR_LSR_0EEENSP_INSQ_7ScaleInELSU_0EEESV_EEEEEENS4_6LayoutISC_NS5_IJNSA_ILi0EEESZ_SZ_EEEEENS5_IJNS4_10UnderscoreES12_S12_EEEEENS4_13SM90_TMA_LOADENS4_14ComposedLayoutINS4_7SwizzleILi3ELi4ELi3EEENS4_18smem_ptr_flag_bitsILi8EEENSY_INS5_IJSE_NSA_ILi8EEEEEENS5_IJSB_SE_EEEEEEEvNS4_8identityES15_NS16_IS18_S1A_NSY_INS5_IJS1B_SE_EEENS5_IJSE_SB_EEEEEEEvS1G_EENS_8epilogue10collective18CollectiveEpilogueINS1M_23Sm100TmaWarpSpecializedILi4ELi2ELi64ELb0ELb0EEEJSG_NS5_IJNSY_ISE_SB_EENSY_INSA_ILi64EEESB_EEEEESH_SK_SH_SK_NS1M_6fusion15FusionCallbacksIS1Q_NS1V_17LinearCombinationISH_fSH_fLNS_15FloatRoundStyleE2EEESG_S1U_JEEENS4_5SM1004TMEM4LOAD26SM100_TMEM_LOAD_32dp32b64xES15_NS16_INS17_ILi2ELi4ELi3EEES1A_NSY_INS5_IJS1B_S1S_EEENS5_IJS1S_SB_EEEEEEENS4_39AutoVectorizingCopyWithAssumedAlignmentILi128EEENS4_14SM90_TMA_STOREES29_S2B_S2B_EEEvvEEEEvNT_6ParamsE --------------------------
	.section	.text._ZN7cutlass13device_kernelINS_4gemm6kernel13GemmUniversalIN4cute5tupleIJiiiiEEENS1_10collective13CollectiveMmaINS1_35MainloopSm100TmaUmmaWarpSpecializedILi3ELi2ELi2ENS5_IJNS4_1CILi1EEESB_SB_EEEEENS5_IJNSA_ILi128EEENSA_ILi256EEESE_EEENS_12float_e5m2_tENS5_IJSB_llEEENS_12float_e4m3_tENS5_IJlSB_lEEENS4_8TiledMMAINS4_8MMA_AtomIJNS4_10MMA_TraitsINS4_19SM100_MMA_F8F6F4_SSEJSH_SJ_fSE_SF_NS4_17integral_constantINS4_4UMMA5MajorELSR_1EEENSP_ISR_LSR_0EEENSP_INSQ_7ScaleInELSU_0EEESV_EEEEEENS4_6LayoutISC_NS5_IJNSA_ILi0EEESZ_SZ_EEEEENS5_IJNS4_10UnderscoreES12_S12_EEEEENS4_13SM90_TMA_LOADENS4_14ComposedLayoutINS4_7SwizzleILi3ELi4ELi3EEENS4_18smem_ptr_flag_bitsILi8EEENSY_INS5_IJSE_NSA_ILi8EEEEEENS5_IJSB_SE_EEEEEEEvNS4_8identityES15_NS16_IS18_S1A_NSY_INS5_IJS1B_SE_EEENS5_IJSE_SB_EEEEEEEvS1G_EENS_8epilogue10collective18CollectiveEpilogueINS1M_23Sm100TmaWarpSpecializedILi4ELi2ELi64ELb0ELb0EEEJSG_NS5_IJNSY_ISE_SB_EENSY_INSA_ILi64EEESB_EEEEESH_SK_SH_SK_NS1M_6fusion15FusionCallbacksIS1Q_NS1V_17LinearCombinationISH_fSH_fLNS_15FloatRoundStyleE2EEESG_S1U_JEEENS4_5SM1004TMEM4LOAD26SM100_TMEM_LOAD_32dp32b64xES15_NS16_INS17_ILi2ELi4ELi3EEES1A_NSY_INS5_IJS1B_S1S_EEENS5_IJS1S_SB_EEEEEEENS4_39AutoVectorizingCopyWithAssumedAlignmentILi128EEENS4_14SM90_TMA_STOREES29_S2B_S2B_EEEvvEEEEvNT_6ParamsE,"ax",@progbits
	.align	128
.text._ZN7cutlass13device_kernelINS_4gemm6kernel13GemmUniversalIN4cute5tupleIJiiiiEEENS1_10collective13CollectiveMmaINS1_35MainloopSm100TmaUmmaWarpSpecializedILi3ELi2ELi2ENS5_IJNS4_1CILi1EEESB_SB_EEEEENS5_IJNSA_ILi128EEENSA_ILi256EEESE_EEENS_12float_e5m2_tENS5_IJSB_llEEENS_12float_e4m3_tENS5_IJlSB_lEEENS4_8TiledMMAINS4_8MMA_AtomIJNS4_10MMA_TraitsINS4_19SM100_MMA_F8F6F4_SSEJSH_SJ_fSE_SF_NS4_17integral_constantINS4_4UMMA5MajorELSR_1EEENSP_ISR_LSR_0EEENSP_INSQ_7ScaleInELSU_0EEESV_EEEEEENS4_6LayoutISC_NS5_IJNSA_ILi0EEESZ_SZ_EEEEENS5_IJNS4_10UnderscoreES12_S12_EEEEENS4_13SM90_TMA_LOADENS4_14ComposedLayoutINS4_7SwizzleILi3ELi4ELi3EEENS4_18smem_ptr_flag_bitsILi8EEENSY_INS5_IJSE_NSA_ILi8EEEEEENS5_IJSB_SE_EEEEEEEvNS4_8identityES15_NS16_IS18_S1A_NSY_INS5_IJS1B_SE_EEENS5_IJSE_SB_EEEEEEEvS1G_EENS_8epilogue10collective18CollectiveEpilogueINS1M_23Sm100TmaWarpSpecializedILi4ELi2ELi64ELb0ELb0EEEJSG_NS5_IJNSY_ISE_SB_EENSY_INSA_ILi64EEESB_EEEEESH_SK_SH_SK_NS1M_6fusion15FusionCallbacksIS1Q_NS1V_17LinearCombinationISH_fSH_fLNS_15FloatRoundStyleE2EEESG_S1U_JEEENS4_5SM1004TMEM4LOAD26SM100_TMEM_LOAD_32dp32b64xES15_NS16_INS17_ILi2ELi4ELi3EEES1A_NSY_INS5_IJS1B_S1S_EEENS5_IJS1S_SB_EEEEEEENS4_39AutoVectorizingCopyWithAssumedAlignmentILi128EEENS4_14SM90_TMA_STOREES29_S2B_S2B_EEEvvEEEEvNT_6ParamsE:
        .type           _ZN7cutlass13device_kernelINS_4gemm6kernel13GemmUniversalIN4cute5tupleIJiiiiEEENS1_10collective13CollectiveMmaINS1_35MainloopSm100TmaUmmaWarpSpecializedILi3ELi2ELi2ENS5_IJNS4_1CILi1EEESB_SB_EEEEENS5_IJNSA_ILi128EEENSA_ILi256EEESE_EEENS_12float_e5m2_tENS5_IJSB_llEEENS_12float_e4m3_tENS5_IJlSB_lEEENS4_8TiledMMAINS4_8MMA_AtomIJNS4_10MMA_TraitsINS4_19SM100_MMA_F8F6F4_SSEJSH_SJ_fSE_SF_NS4_17integral_constantINS4_4UMMA5MajorELSR_1EEENSP_ISR_LSR_0EEENSP_INSQ_7ScaleInELSU_0EEESV_EEEEEENS4_6LayoutISC_NS5_IJNSA_ILi0EEESZ_SZ_EEEEENS5_IJNS4_10UnderscoreES12_S12_EEEEENS4_13SM90_TMA_LOADENS4_14ComposedLayoutINS4_7SwizzleILi3ELi4ELi3EEENS4_18smem_ptr_flag_bitsILi8EEENSY_INS5_IJSE_NSA_ILi8EEEEEENS5_IJSB_SE_EEEEEEEvNS4_8identityES15_NS16_IS18_S1A_NSY_INS5_IJS1B_SE_EEENS5_IJSE_SB_EEEEEEEvS1G_EENS_8epilogue10collective18CollectiveEpilogueINS1M_23Sm100TmaWarpSpecializedILi4ELi2ELi64ELb0ELb0EEEJSG_NS5_IJNSY_ISE_SB_EENSY_INSA_ILi64EEESB_EEEEESH_SK_SH_SK_NS1M_6fusion15FusionCallbacksIS1Q_NS1V_17LinearCombinationISH_fSH_fLNS_15FloatRoundStyleE2EEESG_S1U_JEEENS4_5SM1004TMEM4LOAD26SM100_TMEM_LOAD_32dp32b64xES15_NS16_INS17_ILi2ELi4ELi3EEES1A_NSY_INS5_IJS1B_S1S_EEENS5_IJS1S_SB_EEEEEEENS4_39AutoVectorizingCopyWithAssumedAlignmentILi128EEENS4_14SM90_TMA_STOREES29_S2B_S2B_EEEvvEEEEvNT_6ParamsE,@function
        .size           _ZN7cutlass13device_kernelINS_4gemm6kernel13GemmUniversalIN4cute5tupleIJiiiiEEENS1_10collective13CollectiveMmaINS1_35MainloopSm100TmaUmmaWarpSpecializedILi3ELi2ELi2ENS5_IJNS4_1CILi1EEESB_SB_EEEEENS5_IJNSA_ILi128EEENSA_ILi256EEESE_EEENS_12float_e5m2_tENS5_IJSB_llEEENS_12float_e4m3_tENS5_IJlSB_lEEENS4_8TiledMMAINS4_8MMA_AtomIJNS4_10MMA_TraitsINS4_19SM100_MMA_F8F6F4_SSEJSH_SJ_fSE_SF_NS4_17integral_constantINS4_4UMMA5MajorELSR_1EEENSP_ISR_LSR_0EEENSP_INSQ_7ScaleInELSU_0EEESV_EEEEEENS4_6LayoutISC_NS5_IJNSA_ILi0EEESZ_SZ_EEEEENS5_IJNS4_10UnderscoreES12_S12_EEEEENS4_13SM90_TMA_LOADENS4_14ComposedLayoutINS4_7SwizzleILi3ELi4ELi3EEENS4_18smem_ptr_flag_bitsILi8EEENSY_INS5_IJSE_NSA_ILi8EEEEEENS5_IJSB_SE_EEEEEEEvNS4_8identityES15_NS16_IS18_S1A_NSY_INS5_IJS1B_SE_EEENS5_IJSE_SB_EEEEEEEvS1G_EENS_8epilogue10collective18CollectiveEpilogueINS1M_23Sm100TmaWarpSpecializedILi4ELi2ELi64ELb0ELb0EEEJSG_NS5_IJNSY_ISE_SB_EENSY_INSA_ILi64EEESB_EEEEESH_SK_SH_SK_NS1M_6fusion15FusionCallbacksIS1Q_NS1V_17LinearCombinationISH_fSH_fLNS_15FloatRoundStyleE2EEESG_S1U_JEEENS4_5SM1004TMEM4LOAD26SM100_TMEM_LOAD_32dp32b64xES15_NS16_INS17_ILi2ELi4ELi3EEES1A_NSY_INS5_IJS1B_S1S_EEENS5_IJS1S_SB_EEEEEEENS4_39AutoVectorizingCopyWithAssumedAlignmentILi128EEENS4_14SM90_TMA_STOREES29_S2B_S2B_EEEvvEEEEvNT_6ParamsE,(.L_x_164 - _ZN7cutlass13device_kernelINS_4gemm6kernel13GemmUniversalIN4cute5tupleIJiiiiEEENS1_10collective13CollectiveMmaINS1_35MainloopSm100TmaUmmaWarpSpecializedILi3ELi2ELi2ENS5_IJNS4_1CILi1EEESB_SB_EEEEENS5_IJNSA_ILi128EEENSA_ILi256EEESE_EEENS_12float_e5m2_tENS5_IJSB_llEEENS_12float_e4m3_tENS5_IJlSB_lEEENS4_8TiledMMAINS4_8MMA_AtomIJNS4_10MMA_TraitsINS4_19SM100_MMA_F8F6F4_SSEJSH_SJ_fSE_SF_NS4_17integral_constantINS4_4UMMA5MajorELSR_1EEENSP_ISR_LSR_0EEENSP_INSQ_7ScaleInELSU_0EEESV_EEEEEENS4_6LayoutISC_NS5_IJNSA_ILi0EEESZ_SZ_EEEEENS5_IJNS4_10UnderscoreES12_S12_EEEEENS4_13SM90_TMA_LOADENS4_14ComposedLayoutINS4_7SwizzleILi3ELi4ELi3EEENS4_18smem_ptr_flag_bitsILi8EEENSY_INS5_IJSE_NSA_ILi8EEEEEENS5_IJSB_SE_EEEEEEEvNS4_8identityES15_NS16_IS18_S1A_NSY_INS5_IJS1B_SE_EEENS5_IJSE_SB_EEEEEEEvS1G_EENS_8epilogue10collective18CollectiveEpilogueINS1M_23Sm100TmaWarpSpecializedILi4ELi2ELi64ELb0ELb0EEEJSG_NS5_IJNSY_ISE_SB_EENSY_INSA_ILi64EEESB_EEEEESH_SK_SH_SK_NS1M_6fusion15FusionCallbacksIS1Q_NS1V_17LinearCombinationISH_fSH_fLNS_15FloatRoundStyleE2EEESG_S1U_JEEENS4_5SM1004TMEM4LOAD26SM100_TMEM_LOAD_32dp32b64xES15_NS16_INS17_ILi2ELi4ELi3EEES1A_NSY_INS5_IJS1B_S1S_EEENS5_IJS1S_SB_EEEEEEENS4_39AutoVectorizingCopyWithAssumedAlignmentILi128EEENS4_14SM90_TMA_STOREES29_S2B_S2B_EEEvvEEEEvNT_6ParamsE)
        .other          _ZN7cutlass13device_kernelINS_4gemm6kernel13GemmUniversalIN4cute5tupleIJiiiiEEENS1_10collective13CollectiveMmaINS1_35MainloopSm100TmaUmmaWarpSpecializedILi3ELi2ELi2ENS5_IJNS4_1CILi1EEESB_SB_EEEEENS5_IJNSA_ILi128EEENSA_ILi256EEESE_EEENS_12float_e5m2_tENS5_IJSB_llEEENS_12float_e4m3_tENS5_IJlSB_lEEENS4_8TiledMMAINS4_8MMA_AtomIJNS4_10MMA_TraitsINS4_19SM100_MMA_F8F6F4_SSEJSH_SJ_fSE_SF_NS4_17integral_constantINS4_4UMMA5MajorELSR_1EEENSP_ISR_LSR_0EEENSP_INSQ_7ScaleInELSU_0EEESV_EEEEEENS4_6LayoutISC_NS5_IJNSA_ILi0EEESZ_SZ_EEEEENS5_IJNS4_10UnderscoreES12_S12_EEEEENS4_13SM90_TMA_LOADENS4_14ComposedLayoutINS4_7SwizzleILi3ELi4ELi3EEENS4_18smem_ptr_flag_bitsILi8EEENSY_INS5_IJSE_NSA_ILi8EEEEEENS5_IJSB_SE_EEEEEEEvNS4_8identityES15_NS16_IS18_S1A_NSY_INS5_IJS1B_SE_EEENS5_IJSE_SB_EEEEEEEvS1G_EENS_8epilogue10collective18CollectiveEpilogueINS1M_23Sm100TmaWarpSpecializedILi4ELi2ELi64ELb0ELb0EEEJSG_NS5_IJNSY_ISE_SB_EENSY_INSA_ILi64EEESB_EEEEESH_SK_SH_SK_NS1M_6fusion15FusionCallbacksIS1Q_NS1V_17LinearCombinationISH_fSH_fLNS_15FloatRoundStyleE2EEESG_S1U_JEEENS4_5SM1004TMEM4LOAD26SM100_TMEM_LOAD_32dp32b64xES15_NS16_INS17_ILi2ELi4ELi3EEES1A_NSY_INS5_IJS1B_S1S_EEENS5_IJS1S_SB_EEEEEEENS4_39AutoVectorizingCopyWithAssumedAlignmentILi128EEENS4_14SM90_TMA_STOREES29_S2B_S2B_EEEvvEEEEvNT_6ParamsE,@"STO_CUDA_ENTRY STV_DEFAULT"
_ZN7cutlass13device_kernelINS_4gemm6kernel13GemmUniversalIN4cute5tupleIJiiiiEEENS1_10collective13CollectiveMmaINS1_35MainloopSm100TmaUmmaWarpSpecializedILi3ELi2ELi2ENS5_IJNS4_1CILi1EEESB_SB_EEEEENS5_IJNSA_ILi128EEENSA_ILi256EEESE_EEENS_12float_e5m2_tENS5_IJSB_llEEENS_12float_e4m3_tENS5_IJlSB_lEEENS4_8TiledMMAINS4_8MMA_AtomIJNS4_10MMA_TraitsINS4_19SM100_MMA_F8F6F4_SSEJSH_SJ_fSE_SF_NS4_17integral_constantINS4_4UMMA5MajorELSR_1EEENSP_ISR_LSR_0EEENSP_INSQ_7ScaleInELSU_0EEESV_EEEEEENS4_6LayoutISC_NS5_IJNSA_ILi0EEESZ_SZ_EEEEENS5_IJNS4_10UnderscoreES12_S12_EEEEENS4_13SM90_TMA_LOADENS4_14ComposedLayoutINS4_7SwizzleILi3ELi4ELi3EEENS4_18smem_ptr_flag_bitsILi8EEENSY_INS5_IJSE_NSA_ILi8EEEEEENS5_IJSB_SE_EEEEEEEvNS4_8identityES15_NS16_IS18_S1A_NSY_INS5_IJS1B_SE_EEENS5_IJSE_SB_EEEEEEEvS1G_EENS_8epilogue10collective18CollectiveEpilogueINS1M_23Sm100TmaWarpSpecializedILi4ELi2ELi64ELb0ELb0EEEJSG_NS5_IJNSY_ISE_SB_EENSY_INSA_ILi64EEESB_EEEEESH_SK_SH_SK_NS1M_6fusion15FusionCallbacksIS1Q_NS1V_17LinearCombinationISH_fSH_fLNS_15FloatRoundStyleE2EEESG_S1U_JEEENS4_5SM1004TMEM4LOAD26SM100_TMEM_LOAD_32dp32b64xES15_NS16_INS17_ILi2ELi4ELi3EEES1A_NSY_INS5_IJS1B_S1S_EEENS5_IJS1S_SB_EEEEEEENS4_39AutoVectorizingCopyWithAssumedAlignmentILi128EEENS4_14SM90_TMA_STOREES29_S2B_S2B_EEEvvEEEEvNT_6ParamsE:
[----:B------:R-:W1:Y:S01]  /*0000*/  LDC R1, c[0x0][0x37c] ;  /* 0x0000df00ff017b82 */ /* 0x000e620000000800 */
[----:B------:R-:W2:Y:S01]  /*0010*/  S2R R185, SR_TID.X ;  /* 0x0000000000b97919 */ /* 0x000ea20000002100 */
[----:B------:R-:W3:Y:S01]  /*0020*/  LDCU.64 UR4, c[0x0][0x890] ;  /* 0x00011200ff0477ac */ /* 0x000ee20008000a00 */
[----:B------:R-:W-:Y:S02]  /*0030*/  PRMT R171, RZ, 0x7610, R171 ;  /* 0x00007610ffab7816 */ /* 0x000fe400000000ab */
[----:B------:R-:W-:Y:S01]  /*0040*/  ELECT P5, URZ, PT ;  /* 0x0000000000ff782f */ /* 0x000fe200038a0000 */
[----:B------:R-:W4:Y:S01]  /*0050*/  LDCU.64 UR46, c[0x0][0x358] ;  /* 0x00006b00ff2e77ac */ /* 0x000f220008000a00 */
[----:B---3--:R-:W-:-:S04]  /*0060*/  UISETP.NE.U32.AND UP0, UPT, UR4, URZ, UPT ;  /* 0x000000ff0400728c */ /* 0x008fc8000bf05070 */
[----:B------:R-:W-:Y:S01]  /*0070*/  UISETP.NE.AND.EX UP0, UPT, UR5, URZ, UPT, UP0 ;  /* 0x000000ff0500728c */ /* 0x000fe2000bf05300 */
[----:B--2---:R-:W-:-:S05]  /*0080*/  SHF.R.U32.HI R173, RZ, 0x5, R185 ;  /* 0x00000005ffad7819 */ /* 0x004fca00000116b9 */
[----:B------:R-:W2:Y:S02]  /*0090*/  SHFL.IDX PT, R0, R173, RZ, 0x1f ;  /* 0x00001fffad007589 */ /* 0x000ea400000e0000 */
[----:B--2---:R-:W-:Y:S01]  /*00a0*/  R2UR UR8, R0 ;  /* 0x00000000000872ca */ /* 0x004fe200000e0000 */
[----:B-1--4-:R-:W-:-:S14]  /*00b0*/  BRA.U UP0, `(.L_x_0) ;  /* 0x00000001002c7547 */ /* 0x012fdc000b800000 */
[----:B------:R-:W1:Y:S02]  /*00c0*/  LDCU.64 UR6, c[0x0][0x888] ;  /* 0x00011100ff0677ac */ /* 0x000e640008000a00 */
[----:B-1----:R-:W-:-:S04]  /*00d0*/  UISETP.NE.U32.AND UP0, UPT, UR6, URZ, UPT ;  /* 0x000000ff0600728c */ /* 0x002fc8000bf05070 */
[----:B------:R-:W-:-:S09]  /*00e0*/  UISETP.NE.AND.EX UP0, UPT, UR7, URZ, UPT, UP0 ;  /* 0x000000ff0700728c */ /* 0x000fd2000bf05300 */
[----:B------:R-:W-:Y:S05]  /*00f0*/  BRA.U !UP0, `(.L_x_1) ;  /* 0x0000000108107547 */ /* 0x000fea000b800000 */
[----:B------:R-:W1:Y:S02]  /*0100*/  LDC.64 R2, c[0x0][0x888] ;  /* 0x00022200ff027b82 */ /* 0x000e640000000a00 */
[----:B-1----:R1:W5:Y:S01]  /*0110*/  LDG.E R81, desc[UR46][R2.64] ;  /* 0x0000002e02517981 */ /* 0x002362000c1e1900 */
[----:B------:R-:W-:Y:S01]  /*0120*/  HFMA2 R171, -RZ, RZ, 0, 5.9604644775390625e-08 ;  /* 0x00000001ffab7431 */ /* 0x000fe200000001ff */
[----:B------:R-:W-:Y:S05]  /*0130*/  BRA `(.L_x_0) ;  /* 0x00000000000c7947 */ /* 0x000fea0003800000 */
.L_x_1:
[----:B------:R-:W1:Y:S01]  /*0140*/  LDCU UR6, c[0x0][0x880] ;  /* 0x00011000ff0677ac */ /* 0x000e620008000800 */
[----:B------:R-:W-:Y:S01]  /*0150*/  HFMA2 R171, -RZ, RZ, 0, 5.9604644775390625e-08 ;  /* 0x00000001ffab7431 */ /* 0x000fe200000001ff */
[----:B-1----:R-:W-:-:S07]  /*0160*/  MOV R81, UR6 ;  /* 0x0000000600517c02 */ /* 0x002fce0008000f00 */
.L_x_0:
[----:B------:R-:W2:Y:S02]  /*0170*/  LDCU.64 UR6, c[0x0][0x8b0] ;  /* 0x00011600ff0677ac */ /* 0x000ea40008000a00 */
[----:B--2---:R-:W-:-:S04]  /*0180*/  UISETP.NE.U32.AND UP0, UPT, UR6, URZ, UPT ;  /* 0x000000ff0600728c */ /* 0x004fc8000bf05070 */
[----:B------:R-:W-:-:S09]  /*0190*/  UISETP.NE.AND.EX UP0, UPT, UR7, URZ, UPT, UP0 ;  /* 0x000000ff0700728c */ /* 0x000fd2000bf05300 */
[----:B------:R-:W-:Y:S05]  /*01a0*/  BRA.U UP0, `(.L_x_2) ;  /* 0x0000000100247547 */ /* 0x000fea000b800000 */
[----:B------:R-:W2:Y:S02]  /*01b0*/  LDCU.64 UR6, c[0x0][0x8a8] ;  /* 0x00011500ff0677ac */ /* 0x000ea40008000a00 */
[----:B--2---:R-:W-:-:S04]  /*01c0*/  UISETP.NE.U32.AND UP0, UPT, UR6, URZ, UPT ;  /* 0x000000ff0600728c */ /* 0x004fc8000bf05070 */
[----:B------:R-:W-:-:S09]  /*01d0*/  UISETP.NE.AND.EX UP0, UPT, UR7, URZ, UPT, UP0 ;  /* 0x000000ff0700728c */ /* 0x000fd2000bf05300 */
[----:B------:R-:W-:Y:S05]  /*01e0*/  BRA.U !UP0, `(.L_x_3) ;  /* 0x00000001080c7547 */ /* 0x000fea000b800000 */
[----:B------:R-:W2:Y:S02]  /*01f0*/  LDC.64 R78, c[0x0][0x8a8] ;  /* 0x00022a00ff4e7b82 */ /* 0x000ea40000000a00 */
[----:B--2---:R2:W5:Y:S01]  /*0200*/  LDG.E R78, desc[UR46][R78.64] ;  /* 0x0000002e4e4e7981 */ /* 0x004562000c1e1900 */
[----:B------:R-:W-:Y:S05]  /*0210*/  BRA `(.L_x_2) ;  /* 0x0000000000087947 */ /* 0x000fea0003800000 */
.L_x_3:
[----:B------:R-:W2:Y:S02]  /*0220*/  LDCU UR6, c[0x0][0x8a0] ;  /* 0x00011400ff0677ac */ /* 0x000ea40008000800 */
[----:B--2---:R-:W-:Y:S02]  /*0230*/  MOV R78, UR6 ;  /* 0x00000006004e7c02 */ /* 0x004fe40008000f00 */
.L_x_2:
[----:B------:R-:W-:Y:S01]  /*0240*/  IMAD.U32 R0, RZ, RZ, UR8 ;  /* 0x00000008ff007e24 */ /* 0x000fe2000f8e00ff */
[----:B------:R-:W-:Y:S04]  /*0250*/  BSSY.RECONVERGENT B0, `(.L_x_4) ;  /* 0x000000c000007945 */ /* 0x000fe80003800200 */
[C---:B------:R-:W-:Y:S02]  /*0260*/  ISETP.NE.OR P1, PT, R0.reuse, 0x1, !P5 ;  /* 0x000000010000780c */ /* 0x040fe40006f25670 */
[----:B------:R-:W-:-:S11]  /*0270*/  ISETP.NE.OR P0, PT, R0, 0x3, !P5 ;  /* 0x000000030000780c */ /* 0x000fd60006f05670 */
[----:B------:R-:W-:Y:S05]  /*0280*/  @P1 BRA `(.L_x_5) ;  /* 0x0000000000201947 */ /* 0x000fea0003800000 */
[----:B------:R-:W3:Y:S02]  /*0290*/  LDCU.64 UR6, c[0x0][0x348] ;  /* 0x00006900ff0677ac */ /* 0x000ee40008000a00 */
[----:B---3--:R-:W-:Y:S02]  /*02a0*/  UIADD3 UR10, UP1, UPT, UR6, 0x80, URZ ;  /* 0x00000080060a7890 */ /* 0x008fe4000ff3e0ff */
[----:B------:R-:W-:Y:S02]  /*02b0*/  UIADD3 UR6, UP0, UPT, UR6, 0x180, URZ ;  /* 0x0000018006067890 */ /* 0x000fe4000ff1e0ff */
[----:B------:R-:W-:Y:S02]  /*02c0*/  UIADD3.X UR11, UPT, UPT, URZ, UR7, URZ, UP1, !UPT ;  /* 0x00000007ff0b7290 */ /* 0x000fe40008ffe4ff */
[----:B------:R-:W-:-:S07]  /*02d0*/  UIADD3.X UR7, UPT, UPT, URZ, UR7, URZ, UP0, !UPT ;  /* 0x00000007ff077290 */ /* 0x000fce00087fe4ff */
[----:B------:R3:W-:Y:S02]  /*02e0*/  UTMACCTL.PF [UR10] ;  /* 0x000000000a0079b9 */ /* 0x0007e40008040000 */
[----:B------:R3:W-:Y:S02]  /*02f0*/  UTMACCTL.PF [UR6] ;  /* 0x00000000060079b9 */ /* 0x0007e40008040000 */
[----:B---3--:R-:W-:Y:S01]  /*0300*/  NOP ;  /* 0x0000000000007918 */ /* 0x008fe20000000000 */
.L_x_5:
[----:B------:R-:W-:Y:S05]  /*0310*/  BSYNC.RECONVERGENT B0 ;  /* 0x0000000000007941 */ /* 0x000fea0003800200 */
.L_x_4:
[----:B------:R-:W-:Y:S04]  /*0320*/  BSSY.RECONVERGENT B0, `(.L_x_6) ;  /* 0x000000a000007945 */ /* 0x000fe80003800200 */
        /* <DEDUP_REMOVED lines=9> */
.L_x_7:
[----:B------:R-:W-:Y:S05]  /*03c0*/  BSYNC.RECONVERGENT B0 ;  /* 0x0000000000007941 */ /* 0x000fea0003800200 */
.L_x_6:
[----:B------:R-:W3:Y:S01]  /*03d0*/  LDCU.64 UR6, c[0x0][0x888] ;  /* 0x00011100ff0677ac */ /* 0x000ee20008000a00 */
[----:B------:R-:W-:Y:S02]  /*03e0*/  UISETP.EQ.U32.AND UP1, UPT, UR4, URZ, UPT ;  /* 0x000000ff0400728c */ /* 0x000fe4000bf22070 */
[----:B------:R-:W-:Y:S02]  /*03f0*/  UPLOP3.LUT UP2, UPT, UPT, UPT, UPT, 0x80, 0x8 ;  /* 0x000000000008789c */ /* 0x000fe40003f4f070 */
[----:B---3--:R-:W-:-:S04]  /*0400*/  UISETP.NE.U32.AND UP0, UPT, UR6, URZ, UPT ;  /* 0x000000ff0600728c */ /* 0x008fc8000bf05070 */
[----:B------:R-:W-:-:S04]  /*0410*/  UISETP.NE.AND.EX UP0, UPT, UR7, URZ, UPT, UP0 ;  /* 0x000000ff0700728c */ /* 0x000fc8000bf05300 */
[----:B------:R-:W-:-:S04]  /*0420*/  UISETP.EQ.OR.EX UP3, UPT, UR5, URZ, !UP0, UP1 ;  /* 0x000000ff0500728c */ /* 0x000fc8000c762710 */
[----:B------:R-:W-:-:S05]  /*0430*/  UP2UR UR50, UPR, URZ, 0x8 ;  /* 0x00000008ff327883 */ /* 0x000fca0008000000 */
[----:B------:R-:W-:Y:S07]  /*0440*/  BRA.U !UP3, `(.L_x_8) ;  /* 0x000000010b207547 */ /* 0x000fee000b800000 */
[----:B------:R-:W-:Y:S01]  /*0450*/  UISETP.NE.U32.AND UP2, UPT, UR4, URZ, UPT ;  /* 0x000000ff0400728c */ /* 0x000fe2000bf45070 */
[----:B-----5:R-:W-:Y:S01]  /*0460*/  FSETP.NEU.AND P0, PT, R81, RZ, PT ;  /* 0x000000ff5100720b */ /* 0x020fe20003f0d000 */
[----:B------:R-:W-:Y:S02]  /*0470*/  USEL UR4, URZ, 0xffffffff, UP0 ;  /* 0xffffffffff047887 */ /* 0x000fe40008000000 */
[----:B------:R-:W-:-:S10]  /*0480*/  UISETP.NE.AND.EX UP2, UPT, UR5, URZ, UPT, UP2 ;  /* 0x000000ff0500728c */ /* 0x000fd4000bf45320 */
[----:B------:R-:W-:Y:S01]  /*0490*/  VOTEU.ANY UP1, P0 ;  /* 0x0000000000ff7886 */ /* 0x000fe20000020100 */
[----:B------:R-:W-:-:S04]  /*04a0*/  @!UP2 USEL UR4, URZ, 0xffffffff, UP1 ;  /* 0xffffffffff04a887 */ /* 0x000fc80008800000 */
[----:B------:R-:W-:-:S04]  /*04b0*/  ULOP3.LUT UR4, UR4, 0x1, URZ, 0xc0, !UPT ;  /* 0x0000000104047892 */ /* 0x000fc8000f8ec0ff */
[----:B------:R-:W-:-:S11]  /*04c0*/  UISETP.NE.U32.AND UP2, UPT, UR4, 0x1, UPT ;  /* 0x000000010400788c */ /* 0x000fd6000bf45070 */
.L_x_8:
[----:B-1----:R-:W1:Y:S01]  /*04d0*/  SHFL.IDX PT, R2, R173, RZ, 0x1f ;  /* 0x00001fffad027589 */ /* 0x002e6200000e0000 */
[----:B------:R-:W-:-:S04]  /*04e0*/  UISETP.NE.AND UP1, UPT, UR8, 0x2, UPT ;  /* 0x000000020800788c */ /* 0x000fc8000bf25270 */
[----:B------:R-:W-:Y:S01]  /*04f0*/  USEL UR6, URZ, 0x1, UP1 ;  /* 0x00000001ff067887 */ /* 0x000fe20008800000 */
[----:B-1----:R-:W-:-:S13]  /*0500*/  ISETP.NE.AND P0, PT, R2, RZ, PT ;  /* 0x000000ff0200720c */ /* 0x002fda0003f05270 */
[----:B------:R-:W-:Y:S05]  /*0510*/  @P0 BRA `(.L_x_9) ;  /* 0x0000000000400947 */ /* 0x000fea0003800000 */
[----:B------:R-:W1:Y:S01]  /*0520*/  S2UR UR5, SR_CgaCtaId ;  /* 0x00000000000579c3 */ /* 0x000e620000008800 */
[----:B------:R-:W-:Y:S01]  /*0530*/  UMOV UR7, 0x400 ;  /* 0x0000040000077882 */ /* 0x000fe20000000000 */
[----:B------:R-:W-:Y:S01]  /*0540*/  UMOV UR4, 0x1 ;  /* 0x0000000100047882 */ /* 0x000fe20000000000 */
[----:B------:R-:W-:Y:S01]  /*0550*/  ELECT P0, URZ, PT ;  /* 0x0000000000ff782f */ /* 0x000fe20003800000 */
[----:B------:R-:W-:-:S04]  /*0560*/  UIADD3 UR10, UPT, UPT, -UR4, 0x100000, URZ ;  /* 0x00100000040a7890 */ /* 0x000fc8000fffe1ff */
[----:B------:R-:W-:Y:S02]  /*0570*/  USHF.L.U32 UR11, UR10, 0xb, URZ ;  /* 0x0000000b0a0b7899 */ /* 0x000fe400080006ff */
[----:B------:R-:W-:Y:S02]  /*0580*/  USHF.L.U32 UR10, UR10, 0x1, URZ ;  /* 0x000000010a0a7899 */ /* 0x000fe400080006ff */
[----:B-1----:R-:W-:Y:S01]  /*0590*/  ULEA UR5, UR5, UR7, 0x18 ;  /* 0x0000000705057291 */ /* 0x002fe2000f8ec0ff */
[----:B------:R-:W1:Y:S11]  /*05a0*/  FENCE.VIEW.ASYNC.S ;  /* 0x00000000000073c6 */ /* 0x000e760000000000 */
[----:B-1----:R1:W3:Y:S01]  /*05b0*/  SYNCS.EXCH.64 URZ, [UR5], UR10 ;  /* 0x0000000a05ff75b2 */ /* 0x0022e20008000100 */
[----:B------:R1:W4:Y:S01]  /*05c0*/  SYNCS.EXCH.64 URZ, [UR5+0x18], UR10 ;  /* 0x0000180a05ff75b2 */ /* 0x0003220008000100 */
[----:B------:R1:W1:Y:S01]  /*05d0*/  SYNCS.EXCH.64 URZ, [UR5+0x8], UR10 ;  /* 0x0000080a05ff75b2 */ /* 0x0002620008000100 */
[----:B------:R1:W1:Y:S01]  /*05e0*/  SYNCS.EXCH.64 URZ, [UR5+0x20], UR10 ;  /* 0x0000200a05ff75b2 */ /* 0x0002620008000100 */
[----:B------:R1:W1:Y:S01]  /*05f0*/  SYNCS.EXCH.64 URZ, [UR5+0x10], UR10 ;  /* 0x0000100a05ff75b2 */ /* 0x0002620008000100 */
[----:B------:R1:W1:Y:S01]  /*0600*/  SYNCS.EXCH.64 URZ, [UR5+0x28], UR10 ;  /* 0x0000280a05ff75b2 */ /* 0x0002620008000100 */
[----:B------:R-:W-:Y:S01]  /*0610*/  NOP ;  /* 0x0000000000007918 */ /* 0x000fe20000000000 */
.L_x_9:
[----:B------:R-:W2:Y:S01]  /*0620*/  SHFL.IDX PT, R2, R173, RZ, 0x1f ;  /* 0x00001fffad027589 */ /* 0x000ea200000e0000 */
[----:B------:R-:W-:Y:S01]  /*0630*/  NOP ;  /* 0x0000000000007918 */ /* 0x000fe20000000000 */
[----:B--2---:R-:W-:-:S13]  /*0640*/  ISETP.NE.AND P0, PT, R2, 0x1, PT ;  /* 0x000000010200780c */ /* 0x004fda0003f05270 */
[----:B------:R-:W-:Y:S05]  /*0650*/  @P0 BRA `(.L_x_10) ;  /* 0x0000000000580947 */ /* 0x000fea0003800000 */
[----:B------:R-:W2:Y:S01]  /*0660*/  S2UR UR7, SR_CgaCtaId ;  /* 0x00000000000779c3 */ /* 0x000ea20000008800 */
[----:B------:R-:W-:Y:S01]  /*0670*/  UMOV UR9, 0x400 ;  /* 0x0000040000097882 */ /* 0x000fe20000000000 */
[----:B-1----:R-:W-:Y:S01]  /*0680*/  UMOV UR5, 0x20 ;  /* 0x0000002000057882 */ /* 0x002fe20000000000 */
[----:B------:R-:W-:Y:S01]  /*0690*/  UMOV UR4, 0x80 ;  /* 0x0000008000047882 */ /* 0x000fe20000000000 */
[----:B------:R-:W-:-:S04]  /*06a0*/  UIADD3 UR10, UPT, UPT, -UR5, 0x100000, URZ ;  /* 0x00100000050a7890 */ /* 0x000fc8000fffe1ff */
[----:B------:R-:W-:Y:S02]  /*06b0*/  USHF.L.U32 UR11, UR10, 0xb, URZ ;  /* 0x0000000b0a0b7899 */ /* 0x000fe400080006ff */
[----:B------:R-:W-:Y:S02]  /*06c0*/  USHF.L.U32 UR10, UR10, 0x1, URZ ;  /* 0x000000010a0a7899 */ /* 0x000fe400080006ff */
[----:B------:R-:W-:-:S04]  /*06d0*/  UIADD3 UR4, UPT, UPT, -UR4, 0x100000, URZ ;  /* 0x0010000004047890 */ /* 0x000fc8000fffe1ff */
[----:B------:R-:W-:Y:S02]  /*06e0*/  USHF.L.U32 UR5, UR4, 0xb, URZ ;  /* 0x0000000b04057899 */ /* 0x000fe400080006ff */
[----:B------:R-:W-:Y:S01]  /*06f0*/  USHF.L.U32 UR4, UR4, 0x1, URZ ;  /* 0x0000000104047899 */ /* 0x000fe200080006ff */
[----:B------:R-:W-:Y:S01]  /*0700*/  ELECT P0, URZ, PT ;  /* 0x0000000000ff782f */ /* 0x000fe20003800000 */
[----:B--2---:R-:W-:Y:S01]  /*0710*/  ULEA UR7, UR7, UR9, 0x18 ;  /* 0x0000000907077291 */ /* 0x004fe2000f8ec0ff */
[----:B------:R-:W1:Y:S11]  /*0720*/  FENCE.VIEW.ASYNC.S ;  /* 0x00000000000073c6 */ /* 0x000e760000000000 */
[----:B-1----:R2:W1:Y:S01]  /*0730*/  SYNCS.EXCH.64 URZ, [UR7+0x30], UR10 ;  /* 0x0000300a07ff75b2 */ /* 0x0024620008000100 */
[----:B------:R2:W1:Y:S01]  /*0740*/  SYNCS.EXCH.64 URZ, [UR7+0x50], UR4 ;  /* 0x0000500407ff75b2 */ /* 0x0004620008000100 */
[----:B------:R2:W1:Y:S01]  /*0750*/  SYNCS.EXCH.64 URZ, [UR7+0x38], UR10 ;  /* 0x0000380a07ff75b2 */ /* 0x0004620008000100 */
[----:B------:R2:W1:Y:S01]  /*0760*/  SYNCS.EXCH.64 URZ, [UR7+0x58], UR4 ;  /* 0x0000580407ff75b2 */ /* 0x0004620008000100 */
[----:B------:R2:W1:Y:S01]  /*0770*/  SYNCS.EXCH.64 URZ, [UR7+0x40], UR10 ;  /* 0x0000400a07ff75b2 */ /* 0x0004620008000100 */
[----:B------:R2:W1:Y:S01]  /*0780*/  SYNCS.EXCH.64 URZ, [UR7+0x60], UR4 ;  /* 0x0000600407ff75b2 */ /* 0x0004620008000100 */
[----:B------:R2:W1:Y:S01]  /*0790*/  SYNCS.EXCH.64 URZ, [UR7+0x48], UR10 ;  /* 0x0000480a07ff75b2 */ /* 0x0004620008000100 */
[----:B------:R2:W1:Y:S02]  /*07a0*/  SYNCS.EXCH.64 URZ, [UR7+0x68], UR4 ;  /* 0x0000680407ff75b2 */ /* 0x0004640008000100 */
[----:B--2---:R-:W-:Y:S01]  /*07b0*/  NOP ;  /* 0x0000000000007918 */ /* 0x004fe20000000000 */
.L_x_10:
[----:B------:R-:W2:Y:S01]  /*07c0*/  SHFL.IDX PT, R2, R173, RZ, 0x1f ;  /* 0x00001fffad027589 */ /* 0x000ea200000e0000 */
[----:B------:R-:W-:Y:S01]  /*07d0*/  NOP ;  /* 0x0000000000007918 */ /* 0x000fe20000000000 */
[----:B--2---:R-:W-:-:S13]  /*07e0*/  ISETP.NE.AND P0, PT, R2, 0x3, PT ;  /* 0x000000030200780c */ /* 0x004fda0003f05270 */
[----:B------:R-:W-:Y:S05]  /*07f0*/  @P0 BRA `(.L_x_11) ;  /* 0x0000000000300947 */ /* 0x000fea0003800000 */
[----:B-1----:R-:W1:Y:S01]  /*0800*/  S2UR UR5, SR_CgaCtaId ;  /* 0x00000000000579c3 */ /* 0x002e620000008800 */
        /* <DEDUP_REMOVED lines=8> */
[----:B-1----:R2:W1:Y:S01]  /*0890*/  SYNCS.EXCH.64 URZ, [UR5+0x70], UR10 ;  /* 0x0000700a05ff75b2 */ /* 0x0024620008000100 */
[----:B------:R2:W1:Y:S02]  /*08a0*/  SYNCS.EXCH.64 URZ, [UR5+0x78], UR10 ;  /* 0x0000780a05ff75b2 */ /* 0x0004640008000100 */
[----:B--2---:R-:W-:Y:S01]  /*08b0*/  NOP ;  /* 0x0000000000007918 */ /* 0x004fe20000000000 */
.L_x_11:
[----:B------:R-:W2:Y:S01]  /*08c0*/  SHFL.IDX PT, R2, R173, RZ, 0x1f ;  /* 0x00001fffad027589 */ /* 0x000ea200000e0000 */
[----:B------:R-:W-:Y:S01]  /*08d0*/  NOP ;  /* 0x0000000000007918 */ /* 0x000fe20000000000 */
[----:B--2---:R-:W-:-:S13]  /*08e0*/  ISETP.NE.AND P0, PT, R2, 0x4, PT ;  /* 0x000000040200780c */ /* 0x004fda0003f05270 */
[----:B------:R-:W-:Y:S05]  /*08f0*/  @P0 BRA `(.L_x_12) ;  /* 0x00000000004c0947 */ /* 0x000fea0003800000 */
[----:B-1----:R-:W1:Y:S01]  /*0900*/  S2UR UR5, SR_CgaCtaId ;  /* 0x00000000000579c3 */ /* 0x002e620000008800 */
[----:B------:R-:W-:Y:S01]  /*0910*/  UMOV UR9, 0x100 ;  /* 0x0000010000097882 */ /* 0x000fe20000000000 */
[----:B------:R-:W-:Y:S01]  /*0920*/  UMOV UR7, 0x400 ;  /* 0x0000040000077882 */ /* 0x000fe20000000000 */
[----:B------:R-:W-:Y:S01]  /*0930*/  USEL UR9, UR9, 0xe0, UP2 ;  /* 0x000000e009097887 */ /* 0x000fe20009000000 */
[----:B------:R-:W-:Y:S01]  /*0940*/  UMOV UR4, 0x1 ;  /* 0x0000000100047882 */ /* 0x000fe20000000000 */
[----:B------:R-:W-:Y:S01]  /*0950*/  ELECT P0, URZ, PT ;  /* 0x0000000000ff782f */ /* 0x000fe20003800000 */
[----:B------:R-:W-:-:S04]  /*0960*/  UIADD3 UR10, UPT, UPT, -UR4, 0x100000, URZ ;  /* 0x00100000040a7890 */ /* 0x000fc8000fffe1ff */
[----:B------:R-:W-:Y:S02]  /*0970*/  USHF.L.U32 UR11, UR10, 0xb, URZ ;  /* 0x0000000b0a0b7899 */ /* 0x000fe400080006ff */
[----:B------:R-:W-:Y:S02]  /*0980*/  USHF.L.U32 UR10, UR10, 0x1, URZ ;  /* 0x000000010a0a7899 */ /* 0x000fe400080006ff */
[----:B------:R-:W-:-:S04]  /*0990*/  UIADD3 UR12, UPT, UPT, -UR9, 0x100000, URZ ;  /* 0x00100000090c7890 */ /* 0x000fc8000fffe1ff */
[----:B------:R-:W-:Y:S02]  /*09a0*/  USHF.L.U32 UR13, UR12, 0xb, URZ ;  /* 0x0000000b0c0d7899 */ /* 0x000fe400080006ff */
[----:B------:R-:W-:Y:S02]  /*09b0*/  USHF.L.U32 UR12, UR12, 0x1, URZ ;  /* 0x000000010c0c7899 */ /* 0x000fe400080006ff */
[----:B-1----:R-:W-:Y:S01]  /*09c0*/  ULEA UR5, UR5, UR7, 0x18 ;  /* 0x0000000705057291 */ /* 0x002fe2000f8ec0ff */
[----:B------:R-:W1:Y:S11]  /*09d0*/  FENCE.VIEW.ASYNC.S ;  /* 0x00000000000073c6 */ /* 0x000e760000000000 */
[----:B-1----:R2:W1:Y:S01]  /*09e0*/  SYNCS.EXCH.64 URZ, [UR5+0x80], UR10 ;  /* 0x0000800a05ff75b2 */ /* 0x0024620008000100 */
[----:B------:R2:W1:Y:S01]  /*09f0*/  SYNCS.EXCH.64 URZ, [UR5+0x90], UR12 ;  /* 0x0000900c05ff75b2 */ /* 0x0004620008000100 */
[----:B------:R2:W1:Y:S01]  /*0a00*/  SYNCS.EXCH.64 URZ, [UR5+0x88], UR10 ;  /* 0x0000880a05ff75b2 */ /* 0x0004620008000100 */
[----:B------:R2:W1:Y:S02]  /*0a10*/  SYNCS.EXCH.64 URZ, [UR5+0x98], UR12 ;  /* 0x0000980c05ff75b2 */ /* 0x0004640008000100 */
[----:B--2---:R-:W-:Y:S01]  /*0a20*/  NOP ;  /* 0x0000000000007918 */ /* 0x004fe20000000000 */
.L_x_12:
        /* <DEDUP_REMOVED lines=20> */
[----:B------:R2:W1:Y:S02]  /*0b70*/  SYNCS.EXCH.64 URZ, [UR7+0xb8], UR4 ;  /* 0x0000b80407ff75b2 */ /* 0x0004640008000100 */
[----:B--2---:R-:W-:Y:S01]  /*0b80*/  NOP ;  /* 0x0000000000007918 */ /* 0x004fe20000000000 */
.L_x_13:
        /* <DEDUP_REMOVED lines=18> */
.L_x_14:
[----:B-1----:R-:W1:Y:S01]  /*0cb0*/  S2UR UR5, SR_CTAID.X ;  /* 0x00000000000579c3 */ /* 0x002e620000002500 */
[----:B------:R-:W-:-:S05]  /*0cc0*/  CS2R.32 R170, SR_CgaSize ;  /* 0x0000000000aa7805 */ /* 0x000fca0000008a00 */
[----:B------:R-:W-:-:S05]  /*0cd0*/  IMAD R170, R170, -0xa0, RZ ;  /* 0xffffff60aaaa7824 */ /* 0x000fca00078e02ff */
[----:B------:R-:W-:-:S14]  /*0ce0*/  R2UR UR9, R170 ;  /* 0x00000000aa0972ca */ /* 0x000fdc00000e0000 */
[----:B------:R-:W2:Y:S01]  /*0cf0*/  LDCU UR9, c[0x0][UR9+0x2b0] ;  /* 0x00005600090977ac */ /* 0x000ea20008000800 */
[----:B------:R-:W-:Y:S01]  /*0d00*/  NOP ;  /* 0x0000000000007918 */ /* 0x000fe20000000000 */
[----:B------:R-:W-:-:S05]  /*0d10*/  CS2R.32 R170, SR_CgaSize ;  /* 0x0000000000aa7805 */ /* 0x000fca0000008a00 */
[----:B------:R-:W-:-:S05]  /*0d20*/  IMAD R170, R170, -0xa0, RZ ;  /* 0xffffff60aaaa7824 */ /* 0x000fca00078e02ff */
[----:B------:R-:W-:-:S14]  /*0d30*/  R2UR UR7, R170 ;  /* 0x00000000aa0772ca */ /* 0x000fdc00000e0000 */
[----:B------:R-:W3:Y:S01]  /*0d40*/  LDCU UR7, c[0x0][UR7+0x2b4] ;  /* 0x00005680070777ac */ /* 0x000ee20008000800 */
[----:B------:R-:W4:Y:S08]  /*0d50*/  S2UR UR4, SR_CTAID.Y ;  /* 0x00000000000479c3 */ /* 0x000f300000002600 */
[----:B------:R-:W3:Y:S01]  /*0d60*/  LDC R9, c[0x0][0xb24] ;  /* 0x0002c900ff097b82 */ /* 0x000ee20000000800 */
[----:B-1----:R-:W-:-:S02]  /*0d70*/  I2FP.F32.U32 R5, UR5 ;  /* 0x0000000500057c45 */ /* 0x002fc40008201000 */
[----:B------:R-:W-:-:S05]  /*0d80*/  CS2R.32 R3, SR_CgaSize ;  /* 0x0000000000037805 */ /* 0x000fca0000008a00 */
[----:B------:R-:W-:-:S06]  /*0d90*/  IMAD R3, R3, -0xa0, RZ ;  /* 0xffffff6003037824 */ /* 0x000fcc00078e02ff */
[----:B------:R-:W1:Y:S01]  /*0da0*/  LDC R3, c[0x0][R3+0x2a0] ;  /* 0x0000a80003037b82 */ /* 0x000e620000000800 */
[----:B------:R-:W-:Y:S01]  /*0db0*/  MOV R21, UR5 ;  /* 0x0000000500157c02 */ /* 0x000fe20008000f00 */
[----:B--2---:R-:W-:Y:S01]  /*0dc0*/  FMUL R5, R5, UR9 ;  /* 0x0000000905057c20 */ /* 0x004fe20008400000 */
[----:B----4-:R-:W-:Y:S02]  /*0dd0*/  I2FP.F32.U32 R4, UR4 ;  /* 0x0000000400047c45 */ /* 0x010fe40008201000 */
[----:B------:R-:W-:-:S05]  /*0de0*/  CS2R.32 R2, SR_CgaSize ;  /* 0x0000000000027805 */ /* 0x000fca0000008a00 */
[----:B------:R-:W-:-:S06]  /*0df0*/  IMAD R2, R2, -0xa0, RZ ;  /* 0xffffff6002027824 */ /* 0x000fcc00078e02ff */
[----:B------:R-:W2:Y:S01]  /*0e00*/  LDC R2, c[0x0][R2+0x2a4] ;  /* 0x0000a90002027b82 */ /* 0x000ea20000000800 */
[----:B------:R-:W4:Y:S01]  /*0e10*/  F2I.U32.TRUNC.NTZ R170, R5 ;  /* 0x0000000500aa7305 */ /* 0x000f22000020f000 */
[----:B------:R-:W-:Y:S01]  /*0e20*/  MOV R20, UR4 ;  /* 0x0000000400147c02 */ /* 0x000fe20008000f00 */
[----:B---3--:R-:W-:-:S05]  /*0e30*/  FMUL R4, R4, UR7 ;  /* 0x0000000704047c20 */ /* 0x008fca0008400000 */
[----:B------:R-:W-:Y:S01]  /*0e40*/  BAR.SYNC.DEFER_BLOCKING 0x0 ;  /* 0x0000000000007b1d */ /* 0x000fe20000010000 */
[----:B------:R-:W-:-:S05]  /*0e50*/  ISETP.GE.AND P0, PT, R9, 0x1, PT ;  /* 0x000000010900780c */ /* 0x000fca0003f06270 */
[----:B------:R-:W3:Y:S02]  /*0e60*/  F2I.U32.TRUNC.NTZ R147, R4 ;  /* 0x0000000400937305 */ /* 0x000ee4000020f000 */
[----:B------:R-:W2:Y:S01]  /*0e70*/  S2UR UR36, SR_CTAID.Z ;  /* 0x00000000002479c3 */ /* 0x000ea20000002700 */
[----:B----4-:R-:W-:-:S05]  /*0e80*/  IADD3 R170, PT, PT, -R170, RZ, RZ ;  /* 0x000000ffaaaa7210 */ /* 0x010fca0007ffe1ff */
[----:B-1----:R-:W-:Y:S01]  /*0e90*/  IMAD R170, R3, R170, UR5 ;  /* 0x0000000503aa7e24 */ /* 0x002fe2000f8e02aa */
[----:B---3--:R-:W-:-:S05]  /*0ea0*/  IADD3 R147, PT, PT, -R147, RZ, RZ ;  /* 0x000000ff93937210 */ /* 0x008fca0007ffe1ff */
[----:B--2---:R-:W-:Y:S01]  /*0eb0*/  IMAD R147, R2, R147, UR4 ;  /* 0x0000000402937e24 */ /* 0x004fe2000f8e0293 */
[----:B------:R-:W-:Y:S06]  /*0ec0*/  @!P0 BRA `(.L_x_15) ;  /* 0x0000000000b88947 */ /* 0x000fec0003800000 */
[----:B------:R-:W1:Y:S01]  /*0ed0*/  LDC.64 R4, c[0x0][0xb18] ;  /* 0x0002c600ff047b82 */ /* 0x000e620000000a00 */
[----:B------:R-:W-:-:S07]  /*0ee0*/  ISETP.NE.AND P0, PT, R9, 0x1, PT ;  /* 0x000000010900780c */ /* 0x000fce0003f05270 */
[----:B------:R-:W2:Y:S08]  /*0ef0*/  LDC R10, c[0x0][0xb0c] ;  /* 0x0002c300ff0a7b82 */ /* 0x000eb00000000800 */
[----:B------:R-:W3:Y:S08]  /*0f00*/  LDC R11, c[0x0][0x370] ;  /* 0x0000dc00ff0b7b82 */ /* 0x000ef00000000800 */
[----:B------:R-:W4:Y:S01]  /*0f10*/  LDC R12, c[0x0][0x374] ;  /* 0x0000dd00ff0c7b82 */ /* 0x000f220000000800 */
[----:B-1----:R-:W-:-:S07]  /*0f20*/  ISETP.NE.AND P1, PT, R4, 0x1, PT ;  /* 0x000000010400780c */ /* 0x002fce0003f25270 */
[----:B------:R-:W3:Y:S01]  /*0f30*/  LDC.64 R6, c[0x0][0xb10] ;  /* 0x0002c400ff067b82 */ /* 0x000ee20000000a00 */
[----:B--2---:R-:W-:-:S07]  /*0f40*/  ISETP.NE.AND P2, PT, R10, 0x1, PT ;  /* 0x000000010a00780c */ /* 0x004fce0003f45270 */
[----:B------:R-:W1:Y:S08]  /*0f50*/  LDC R8, c[0x0][0xb20] ;  /* 0x0002c800ff087b82 */ /* 0x000e700000000800 */
[----:B------:R-:W2:Y:S01]  /*0f60*/  LDC.64 R2, c[0x0][0xb28] ;  /* 0x0002ca00ff027b82 */ /* 0x000ea20000000a00 */
[----:B----4-:R-:W-:-:S04]  /*0f70*/  IMAD.HI.U32 R13, R12, R5, RZ ;  /* 0x000000050c0d7227 */ /* 0x010fc800078e00ff */
[----:B------:R-:W-:-:S04]  /*0f80*/  IMAD.HI.U32 R5, R20, R5, RZ ;  /* 0x0000000514057227 */ /* 0x000fc800078e00ff */
[----:B---3--:R-:W-:-:S04]  /*0f90*/  IMAD.HI.U32 R14, R11, R6, RZ ;  /* 0x000000060b0e7227 */ /* 0x008fc800078e00ff */
[C---:B------:R-:W-:Y:S01]  /*0fa0*/  IMAD.HI.U32 R16, R21.reuse, R6, RZ ;  /* 0x0000000615107227 */ /* 0x040fe200078e00ff */
[-C--:B------:R-:W-:Y:S02]  /*0fb0*/  @P2 SHF.R.U32.HI R11, RZ, R7.reuse, R14 ;  /* 0x00000007ff0b2219 */ /* 0x080fe4000001160e */
[-C--:B-1----:R-:W-:Y:S02]  /*0fc0*/  @P1 SHF.R.U32.HI R12, RZ, R8.reuse, R13 ;  /* 0x00000008ff0c1219 */ /* 0x082fe4000001160d */
[----:B------:R-:W-:Y:S02]  /*0fd0*/  SHF.R.U32.HI R5, RZ, R8, R5 ;  /* 0x00000008ff057219 */ /* 0x000fe40000011605 */
[----:B------:R-:W-:Y:S02]  /*0fe0*/  SHF.R.U32.HI R16, RZ, R7, R16 ;  /* 0x00000007ff107219 */ /* 0x000fe40000011610 */
[----:B------:R-:W-:Y:S01]  /*0ff0*/  SEL R5, R20, R5, !P1 ;  /* 0x0000000514057207 */ /* 0x000fe20004800000 */
[----:B--2---:R-:W-:Y:S01]  /*1000*/  IMAD.HI.U32 R14, R12, R2, RZ ;  /* 0x000000020c0e7227 */ /* 0x004fe200078e00ff */
[----:B------:R-:W-:-:S02]  /*1010*/  SEL R7, R21, R16, !P2 ;  /* 0x0000001015077207 */ /* 0x000fc40005000000 */
[----:B------:R-:W-:Y:S01]  /*1020*/  IADD3 R13, PT, PT, -R5, RZ, RZ ;  /* 0x000000ff050d7210 */ /* 0x000fe20007ffe1ff */
[----:B------:R-:W-:Y:S01]  /*1030*/  IMAD.HI.U32 R6, R11, R2, RZ ;  /* 0x000000020b067227 */ /* 0x000fe200078e00ff */
[----:B------:R-:W-:-:S03]  /*1040*/  @P0 SHF.R.U32.HI R12, RZ, R3, R14 ;  /* 0x00000003ff0c0219 */ /* 0x000fc6000001160e */
[----:B------:R-:W-:Y:S01]  /*1050*/  IMAD R13, R4, R13, R20 ;  /* 0x0000000d040d7224 */ /* 0x000fe200078e0214 */
[----:B------:R-:W-:Y:S01]  /*1060*/  @P0 SHF.R.U32.HI R11, RZ, R3, R6 ;  /* 0x00000003ff0b0219 */ /* 0x000fe20000011606 */
[----:B------:R-:W-:-:S04]  /*1070*/  IMAD R12, R12, R9, RZ ;  /* 0x000000090c0c7224 */ /* 0x000fc800078e02ff */
[----:B------:R-:W-:Y:S01]  /*1080*/  IMAD R6, R11, R9, RZ ;  /* 0x000000090b067224 */ /* 0x000fe200078e02ff */
[----:B------:R-:W-:-:S04]  /*1090*/  ISETP.GE.AND P1, PT, R5, R12, PT ;  /* 0x0000000c0500720c */ /* 0x000fc80003f26270 */
[----:B------:R-:W-:Y:S01]  /*10a0*/  ISETP.GE.OR P1, PT, R7, R6, P1 ;  /* 0x000000060700720c */ /* 0x000fe20000f26670 */
[----:B------:R-:W-:-:S05]  /*10b0*/  IMAD.HI.U32 R6, R5, R2, RZ ;  /* 0x0000000205067227 */ /* 0x000fca00078e00ff */
[----:B------:R-:W-:-:S04]  /*10c0*/  SHF.R.U32.HI R6, RZ, R3, R6 ;  /* 0x00000003ff067219 */ /* 0x000fc80000011606 */
[----:B------:R-:W-:-:S03]  /*10d0*/  SEL R6, R5, R6, !P0 ;  /* 0x0000000605067207 */ /* 0x000fc60004000000 */
[----:B------:R-:W-:Y:S01]  /*10e0*/  @!P1 IMAD.HI.U32 R8, R7, R2, RZ ;  /* 0x0000000207089227 */ /* 0x000fe200078e00ff */
[----:B------:R-:W-:-:S04]  /*10f0*/  IADD3 R2, PT, PT, -R6, RZ, RZ ;  /* 0x000000ff06027210 */ /* 0x000fc80007ffe1ff */
[----:B------:R-:W-:Y:S01]  /*1100*/  @!P1 SHF.R.U32.HI R8, RZ, R3, R8 ;  /* 0x00000003ff089219 */ /* 0x000fe20000011608 */
[----:B------:R-:W-:-:S03]  /*1110*/  IMAD R2, R9, R2, R5 ;  /* 0x0000000209027224 */ /* 0x000fc600078e0205 */
[----:B------:R-:W-:-:S05]  /*1120*/  @!P1 SEL R3, R7, R8, !P0 ;  /* 0x0000000807039207 */ /* 0x000fca0004000000 */
[--C-:B------:R-:W-:Y:S02]  /*1130*/  @!P1 IMAD.IADD R6, R6, 0x1, -R3.reuse ;  /* 0x0000000106069824 */ /* 0x100fe400078e0a03 */
[----:B------:R-:W-:Y:S01]  /*1140*/  @!P1 IMAD R3, R2, R11, R3 ;  /* 0x0000000b02039224 */ /* 0x000fe200078e0203 */
[----:B------:R-:W-:Y:S01]  /*1150*/  IADD3 R2, PT, PT, -R7, RZ, RZ ;  /* 0x000000ff07027210 */ /* 0x000fe20007ffe1ff */
[----:B------:R-:W-:Y:S02]  /*1160*/  @!P1 IMAD R5, R6, R9, R7 ;  /* 0x0000000906059224 */ /* 0x000fe400078e0207 */
[----:B------:R-:W-:Y:S02]  /*1170*/  @!P1 IMAD.MOV.U32 R7, RZ, RZ, R3 ;  /* 0x000000ffff079224 */ /* 0x000fe400078e0003 */
[----:B------:R-:W-:Y:S02]  /*1180*/  IMAD R2, R10, R2, R21 ;  /* 0x000000020a027224 */ /* 0x000fe400078e0215 */
[----:B------:R-:W-:-:S02]  /*1190*/  IMAD R20, R5, R4, R13 ;  /* 0x0000000405147224 */ /* 0x000fc400078e020d */
[----:B------:R-:W-:Y:S02]  /*11a0*/  IMAD R21, R7, R10, R2 ;  /* 0x0000000a07157224 */ /* 0x000fe400078e0202 */
.L_x_15:
[----:B------:R-:W1:Y:S01]  /*11b0*/  LDCU UR4, c[0x0][0xb30] ;  /* 0x00016600ff0477ac */ /* 0x000e620008000800 */
[----:B------:R-:W2:Y:S08]  /*11c0*/  S2UR UR37, SR_CgaCtaId ;  /* 0x00000000002579c3 */ /* 0x000eb00000008800 */
[----:B------:R-:W3:Y:S01]  /*11d0*/  LDC R72, c[0x0][0xb24] ;  /* 0x0002c900ff487b82 */ /* 0x000ee20000000800 */
[----:B-1----:R-:W-:-:S09]  /*11e0*/  UISETP.NE.AND UP1, UPT, UR4, 0x1, UPT ;  /* 0x000000010400788c */ /* 0x002fd2000bf25270 */
[----:B--2---:R-:W-:Y:S05]  /*11f0*/  BRA.U UP1, `(.L_x_16) ;  /* 0x0000000101407547 */ /* 0x004fea000b800000 */
[----:B------:R-:W1:Y:S08]  /*1200*/  LDC.64 R4, c[0x0][0xb10] ;  /* 0x0002c400ff047b82 */ /* 0x000e700000000a00 */
[----:B------:R-:W2:Y:S08]  /*1210*/  LDC.64 R2, c[0x0][0xb18] ;  /* 0x0002c600ff027b82 */ /* 0x000eb00000000a00 */
[----:B------:R-:W4:Y:S08]  /*1220*/  LDC R6, c[0x0][0xb20] ;  /* 0x0002c800ff067b82 */ /* 0x000f300000000800 */
[----:B------:R-:W3:Y:S01]  /*1230*/  LDC R8, c[0x0][0xb0c] ;  /* 0x0002c300ff087b82 */ /* 0x000ee20000000800 */
[----:B-1----:R-:W-:-:S05]  /*1240*/  IMAD.HI.U32 R4, R21, R4, RZ ;  /* 0x0000000415047227 */ /* 0x002fca00078e00ff */
[----:B------:R-:W-:Y:S01]  /*1250*/  SHF.R.U32.HI R4, RZ, R5, R4 ;  /* 0x00000005ff047219 */ /* 0x000fe20000011604 */
[----:B--2---:R-:W-:Y:S01]  /*1260*/  IMAD.HI.U32 R3, R20, R3, RZ ;  /* 0x0000000314037227 */ /* 0x004fe200078e00ff */
[----:B------:R-:W-:-:S04]  /*1270*/  ISETP.NE.AND P0, PT, R2, 0x1, PT ;  /* 0x000000010200780c */ /* 0x000fc80003f05270 */
[----:B----4-:R-:W-:-:S04]  /*1280*/  SHF.R.U32.HI R3, RZ, R6, R3 ;  /* 0x00000006ff037219 */ /* 0x010fc80000011603 */
[----:B------:R-:W-:Y:S02]  /*1290*/  SEL R3, R20, R3, !P0 ;  /* 0x0000000314037207 */ /* 0x000fe40004000000 */
[----:B---3--:R-:W-:-:S04]  /*12a0*/  ISETP.NE.AND P1, PT, R8, 0x1, PT ;  /* 0x000000010800780c */ /* 0x008fc80003f25270 */
[----:B------:R-:W-:-:S05]  /*12b0*/  SEL R4, R21, R4, !P1 ;  /* 0x0000000415047207 */ /* 0x000fca0004800000 */
[----:B------:R-:W-:Y:S02]  /*12c0*/  IMAD.IADD R5, R3, 0x1, -R4 ;  /* 0x0000000103057824 */ /* 0x000fe400078e0a04 */
[----:B------:R-:W-:Y:S02]  /*12d0*/  IMAD.IADD R3, R4, 0x1, -R3 ;  /* 0x0000000104037824 */ /* 0x000fe400078e0a03 */
[----:B------:R-:W-:Y:S02]  /*12e0*/  IMAD R21, R5, R8, R21 ;  /* 0x0000000805157224 */ /* 0x000fe400078e0215 */
[----:B------:R-:W-:-:S07]  /*12f0*/  IMAD R20, R3, R2, R20 ;  /* 0x0000000203147224 */ /* 0x000fce00078e0214 */
.L_x_16:
[----:B------:R-:W-:Y:S01]  /*1300*/  BAR.SYNC.DEFER_BLOCKING 0x0 ;  /* 0x0000000000007b1d */ /* 0x000fe20000010000 */
[----:B------:R-:W-:Y:S01]  /*1310*/  UISETP.NE.AND UP1, UPT, UR8, 0x2, UPT ;  /* 0x000000020800788c */ /* 0x000fe2000bf25270 */
[----:B------:R-:W-:Y:S02]  /*1320*/  ISETP.NE.OR P5, PT, R0, 0x2, !P5 ;  /* 0x000000020000780c */ /* 0x000fe40006fa5670 */
[----:B------:R-:W-:-:S06]  /*1330*/  LOP3.LUT R2, R185, 0x1f, RZ, 0xc0, !PT ;  /* 0x0000001fb9027812 */ /* 0x000fcc00078ec0ff */
[----:B------:R-:W-:Y:S05]  /*1340*/  BRA.U UP1, `(.L_x_17) ;  /* 0x0000001101387547 */ /* 0x000fea000b800000 */
[----:B------:R-:W1:Y:S01]  /*1350*/  LDCU UR13, c[0x0][0x38c] ;  /* 0x00007180ff0d77ac */ /* 0x000e620008000800 */
[----:B------:R-:W2:Y:S01]  /*1360*/  LDC R9, c[0x0][0x370] ;  /* 0x0000dc00ff097b82 */ /* 0x000ea20000000800 */
[----:B------:R-:W-:Y:S01]  /*1370*/  PLOP3.LUT P1, PT, PT, PT, UP2, 0x80, 0x8 ;  /* 0x000000000008781c */ /* 0x000fe20003f2f028 */
[----:B------:R-:W-:Y:S01]  /*1380*/  IMAD.MOV.U32 R15, RZ, RZ, 0x1 ;  /* 0x00000001ff0f7424 */ /* 0x000fe200078e00ff */
[----:B------:R-:W-:Y:S01]  /*1390*/  ISETP.EQ.OR P4, PT, R2, RZ, P5 ;  /* 0x000000ff0200720c */ /* 0x000fe20002f82670 */
[----:B------:R-:W-:Y:S01]  /*13a0*/  IMAD.MOV.U32 R14, RZ, RZ, RZ ;  /* 0x000000ffff0e7224 */ /* 0x000fe200078e00ff */
[----:B------:R-:W-:Y:S02]  /*13b0*/  PLOP3.LUT P1, PT, P1, PT, PT, 0x8, 0x80 ;  /* 0x000000000080781c */ /* 0x000fe40000f2e170 */
[----:B------:R-:W-:Y:S01]  /*13c0*/  CS2R R12, SRZ ;  /* 0x00000000000c7805 */ /* 0x000fe2000001ff00 */
[----:B------:R-:W-:Y:S01]  /*13d0*/  IMAD.MOV.U32 R10, RZ, RZ, 0x1 ;  /* 0x00000001ff0a7424 */ /* 0x000fe200078e00ff */
[----:B------:R-:W4:Y:S01]  /*13e0*/  LDC R0, c[0x0][0x374] ;  /* 0x0000dd00ff007b82 */ /* 0x000f220000000800 */
[----:B------:R-:W2:Y:S01]  /*13f0*/  LDCU.64 UR22, c[0x0][0x348] ;  /* 0x00006900ff1677ac */ /* 0x000ea20008000a00 */
[----:B------:R-:W-:Y:S01]  /*1400*/  UMOV UR6, URZ ;  /* 0x000000ff00067c82 */ /* 0x000fe20008000000 */
[----:B-1----:R-:W-:-:S04]  /*1410*/  UIADD3 UR5, UPT, UPT, UR13, 0x7f, URZ ;  /* 0x0000007f0d057890 */ /* 0x002fc8000fffe0ff */
[----:B------:R-:W-:-:S04]  /*1420*/  USHF.R.S32.HI UR4, URZ, 0x1f, UR5 ;  /* 0x0000001fff047899 */ /* 0x000fc80008011405 */
[----:B------:R-:W-:-:S04]  /*1430*/  ULEA.HI UR4, UR4, UR5, URZ, 0x7 ;  /* 0x0000000504047291 */ /* 0x000fc8000f8f38ff */
[----:B------:R-:W-:Y:S02]  /*1440*/  USHF.R.S32.HI UR15, URZ, 0x7, UR4 ;  /* 0x00000007ff0f7899 */ /* 0x000fe40008011404 */
[----:B------:R-:W-:Y:S02]  /*1450*/  UIADD3 UR4, UPT, UPT, UR13, -0x1, URZ ;  /* 0xffffffff0d047890 */ /* 0x000fe4000fffe0ff */
[----:B------:R-:W-:Y:S02]  /*1460*/  UISETP.LT.U32.AND UP0, UPT, UR15, 0x3, UPT ;  /* 0x000000030f00788c */ /* 0x000fe4000bf01070 */
[----:B------:R-:W-:Y:S02]  /*1470*/  UISETP.GE.U32.AND UP1, UPT, UR4, -0xff, UPT ;  /* 0xffffff010400788c */ /* 0x000fe4000bf26070 */
[----:B------:R-:W-:Y:S02]  /*1480*/  USEL UR14, UR15, 0x3, UP0 ;  /* 0x000000030f0e7887 */ /* 0x000fe40008000000 */
[----:B------:R-:W-:-:S02]  /*1490*/  UIADD3 UR13, UPT, UPT, UR13, 0xfe, URZ ;  /* 0x000000fe0d0d7890 */ /* 0x000fc4000fffe0ff */
[----:B------:R-:W-:Y:S02]  /*14a0*/  UIADD3 UR5, UPT, UPT, UR14, -0x1, URZ ;  /* 0xffffffff0e057890 */ /* 0x000fe4000fffe0ff */
[----:B------:R-:W-:-:S03]  /*14b0*/  UIADD3 UR7, UPT, UPT, UR15, -UR14, URZ ;  /* 0x8000000e0f077290 */ /* 0x000fc6000fffe0ff */
[----:B------:R-:W-:-:S04]  /*14c0*/  @UP1 UIADD3 UR5, UPT, UPT, UR14, URZ, URZ ;  /* 0x000000ff0e051290 */ /* 0x000fc8000fffe0ff */
[----:B--2---:R-:W-:-:S12]  /*14d0*/  UIADD3 UR5, UPT, UPT, UR5, 0x1, URZ ;  /* 0x0000000105057890 */ /* 0x004fd8000fffe0ff */
.L_x_35:
[----:B------:R-:W-:Y:S01]  /*14e0*/  UISETP.NE.AND UP0, UPT, UR37, URZ, UPT ;  /* 0x000000ff2500728c */ /* 0x000fe2000bf05270 */
[----:B------:R-:W1:Y:S08]  /*14f0*/  S2UR UR37, SR_CgaCtaId ;  /* 0x00000000002579c3 */ /* 0x000e700000008800 */
[----:B------:R-:W-:Y:S05]  /*1500*/  BRA.U UP0, `(.L_x_18) ;  /* 0x0000000100347547 */ /* 0x000fea000b800000 */
[----:B------:R-:W2:Y:S01]  /*1510*/  S2R R2, SR_CgaCtaId ;  /* 0x0000000000027919 */ /* 0x000ea20000008800 */
[----:B------:R-:W-:-:S04]  /*1520*/  MOV R3, 0x400 ;  /* 0x0000040000037802 */ /* 0x000fc80000000f00 */
[----:B--2---:R-:W-:Y:S02]  /*1530*/  LEA R3, R2, R3, 0x18 ;  /* 0x0000000302037211 */ /* 0x004fe400078ec0ff */
[----:B------:R-:W-:-:S03]  /*1540*/  SHF.L.U32 R2, R10, 0x1f, RZ ;  /* 0x0000001f0a027819 */ /* 0x000fc600000006ff */
[----:B------:R-:W-:-:S04]  /*1550*/  IMAD R3, R12, 0x8, R3 ;  /* 0x000000080c037824 */ /* 0x000fc800078e0203 */
[----:B------:R-:W2:Y:S02]  /*1560*/  SYNCS.PHASECHK.TRANS64.TRYWAIT P0, [R3+URZ+0xd0], R2 ;  /* 0x0000d002030075a7 */ /* 0x000ea400080011ff */
[----:B--2---:R-:W-:Y:S05]  /*1570*/  @!P0 BRA `(.L_x_19) ;  /* 0x0000009800648947 */ /* 0x004fea0003800000 */
.L_x_125:
[----:B------:R-:W-:Y:S01]  /*1580*/  VIADD R12, R12, 0x1 ;  /* 0x000000010c0c7836 */ /* 0x000fe20000000000 */
[----:B------:R2:W-:Y:S04]  /*1590*/  SYNCS.ARRIVE.TRANS64.A1T0 RZ, [R3+URZ+0xc0], RZ ;  /* 0x0000c0ff03ff79a7 */ /* 0x0005e800081000ff */
[----:B------:R-:W-:-:S04]  /*15a0*/  ISETP.NE.AND P0, PT, R12, 0x2, PT ;  /* 0x000000020c00780c */ /* 0x000fc80003f05270 */
[----:B------:R-:W-:Y:S02]  /*15b0*/  SEL R12, R12, RZ, P0 ;  /* 0x000000ff0c0c7207 */ /* 0x000fe40000000000 */
[----:B--2---:R-:W-:-:S04]  /*15c0*/  SEL R3, RZ, 0x1, P0 ;  /* 0x00000001ff037807 */ /* 0x004fc80000000000 */
[----:B------:R-:W-:-:S07]  /*15d0*/  LOP3.LUT R10, R10, R3, RZ, 0x3c, !PT ;  /* 0x000000030a0a7212 */ /* 0x000fce00078e3cff */
.L_x_18:
[----:B------:R-:W-:Y:S01]  /*15e0*/  UMOV UR4, 0x400 ;  /* 0x0000040000047882 */ /* 0x000fe20000000000 */
[----:B------:R-:W-:Y:S01]  /*15f0*/  SHF.L.U32 R2, R15, 0x1f, RZ ;  /* 0x0000001f0f027819 */ /* 0x000fe200000006ff */
[----:B-1----:R-:W-:Y:S01]  /*1600*/  ULEA UR4, UR37, UR4, 0x18 ;  /* 0x0000000425047291 */ /* 0x002fe2000f8ec0ff */
[----:B------:R-:W-:Y:S01]  /*1610*/  R2UR UR34, R21 ;  /* 0x00000000152272ca */ /* 0x000fe200000e0000 */
[----:B------:R-:W-:Y:S01]  /*1620*/  UISETP.GE.U32.AND UP0, UPT, UR13, 0xff, UPT ;  /* 0x000000ff0d00788c */ /* 0x000fe2000bf06070 */
[----:B------:R-:W-:Y:S01]  /*1630*/  R2UR UR11, R20 ;  /* 0x00000000140b72ca */ /* 0x000fe200000e0000 */
[----:B------:R-:W-:Y:S01]  /*1640*/  ULEA UR8, UR6, UR4, 0x3 ;  /* 0x0000000406087291 */ /* 0x000fe2000f8e18ff */
[----:B------:R-:W-:-:S08]  /*1650*/  UMOV UR24, URZ ;  /* 0x000000ff00187c82 */ /* 0x000fd00008000000 */
[----:B------:R1:W2:Y:S01]  /*1660*/  SYNCS.PHASECHK.TRANS64.TRYWAIT P0, [UR8+0x18], R2 ;  /* 0x00001802ff0075a7 */ /* 0x0002a20008001108 */
[----:B------:R-:W-:Y:S02]  /*1670*/  USHF.L.U32 UR34, UR34, 0x7, URZ ;  /* 0x0000000722227899 */ /* 0x000fe400080006ff */
[----:B------:R-:W-:Y:S01]  /*1680*/  USHF.L.U32 UR11, UR11, 0x8, URZ ;  /* 0x000000080b0b7899 */ /* 0x000fe200080006ff */
[----:B------:R-:W-:Y:S11]  /*1690*/  BRA.U !UP0, `(.L_x_20) ;  /* 0x0000000108a87547 */ /* 0x000ff6000b800000 */
[----:B------:R-:W-:Y:S01]  /*16a0*/  UMOV UR16, URZ ;  /* 0x000000ff00107c82 */ /* 0x000fe20008000000 */
[----:B------:R-:W-:-:S05]  /*16b0*/  UMOV UR17, UR6 ;  /* 0x0000000600117c82 */ /* 0x000fca0008000000 */
.L_x_25:
[----:B-1----:R-:W-:Y:S01]  /*16c0*/  ULEA UR33, UR17, UR4, 0x3 ;  /* 0x0000000411217291 */ /* 0x002fe2000f8e18ff */
[----:B--2---:R-:W-:Y:S01]  /*16d0*/  @!P5 MOV R3, 0xc000 ;  /* 0x0000c0000003d802 */ /* 0x004fe20000000f00 */
[----:B--2---:R-:W-:Y:S10]  /*16e0*/  @P0 BRA `(.L_x_21) ;  /* 0x00000000000c0947 */ /* 0x004ff40003800000 */
[----:B------:R-:W-:-:S04]  /*16f0*/  SHF.L.U32 R5, R15, 0x1f, RZ ;  /* 0x0000001f0f057819 */ /* 0x000fc800000006ff */
[----:B------:R-:W2:Y:S02]  /*1700*/  SYNCS.PHASECHK.TRANS64.TRYWAIT P0, [UR33+0x18], R5 ;  /* 0x00001805ff0075a7 */ /* 0x000ea40008001121 */
[----:B--2---:R-:W-:Y:S05]  /*1710*/  @!P0 BRA `(.L_x_22) ;  /* 0x0000009800108947 */ /* 0x004fea0003800000 */
.L_x_21:
[----:B------:R2:W-:Y:S01]  /*1720*/  @!P5 SYNCS.ARRIVE.TRANS64 RZ, [UR33], R3 ;  /* 0x00000003ffffd9a7 */ /* 0x0005e20008000021 */
[----:B------:R-:W-:Y:S04]  /*1730*/  BSSY.RECONVERGENT B0, `(.L_x_23) ;  /* 0x0000003000007945 */ /* 0x000fe80003800200 */
[----:B------:R-:W-:Y:S05]  /*1740*/  @P4 BRA `(.L_x_24) ;  /* 0x0000000000044947 */ /* 0x000fea0003800000 */
[----:B------:R-:W-:Y:S05]  /*1750*/  BPT.TRAP 0x1 ;  /* 0x000000040000795c */ /* 0x000fea0000300000 */
.L_x_24:
[----:B------:R-:W-:Y:S05]  /*1760*/  BSYNC.RECONVERGENT B0 ;  /* 0x0000000000007941 */ /* 0x000fea0003800200 */
.L_x_23:
[----:B------:R-:W-:Y:S02]  /*1770*/  UIADD3 UR6, UPT, UPT, UR17, 0x1, URZ ;  /* 0x0000000111067890 */ /* 0x000fe4000fffe0ff */
[----:B------:R-:W-:Y:S02]  /*1780*/  ULEA UR32, UR17, UR4, 0xe ;  /* 0x0000000411207291 */ /* 0x000fe4000f8e70ff */
[----:B------:R-:W-:Y:S02]  /*1790*/  UISETP.NE.AND UP0, UPT, UR6, 0x3, UPT ;  /* 0x000000030600788c */ /* 0x000fe4000bf05270 */
[----:B------:R-:W-:Y:S02]  /*17a0*/  UIADD3 UR26, UP1, UPT, UR22, 0x80, URZ ;  /* 0x00000080161a7890 */ /* 0x000fe4000ff3e0ff */
[----:B------:R-:W-:Y:S02]  /*17b0*/  USEL UR9, URZ, 0x1, UP0 ;  /* 0x00000001ff097887 */ /* 0x000fe40008000000 */
[----:B------:R-:W-:-:S02]  /*17c0*/  USEL UR6, UR6, URZ, UP0 ;  /* 0x000000ff06067287 */ /* 0x000fc40008000000 */
[----:B------:R-:W-:Y:S02]  /*17d0*/  UIADD3 UR20, UP0, UPT, UR22, 0x180, URZ ;  /* 0x0000018016147890 */ /* 0x000fe4000ff1e0ff */
[----:B------:R-:W-:Y:S01]  /*17e0*/  ULEA UR8, UR6, UR4, 0x3 ;  /* 0x0000000406087291 */ /* 0x000fe2000f8e18ff */
[----:B------:R-:W-:Y:S01]  /*17f0*/  LOP3.LUT R15, R15, UR9, RZ, 0x3c, !PT ;  /* 0x000000090f0f7c12 */ /* 0x000fe2000f8e3cff */
[----:B------:R-:W-:Y:S02]  /*1800*/  USHF.L.U32 UR35, UR16, 0x7, URZ ;  /* 0x0000000710237899 */ /* 0x000fe400080006ff */
[----:B------:R-:W-:Y:S01]  /*1810*/  UIADD3.X UR27, UPT, UPT, URZ, UR23, URZ, UP1, !UPT ;  /* 0x00000017ff1b7290 */ /* 0x000fe20008ffe4ff */
[----:B-1----:R-:W-:Y:S01]  /*1820*/  SHF.L.U32 R2, R15, 0x1f, RZ ;  /* 0x0000001f0f027819 */ /* 0x002fe200000006ff */
[----:B------:R-:W-:Y:S02]  /*1830*/  UIADD3 UR32, UPT, UPT, UR32, 0xc400, URZ ;  /* 0x0000c40020207890 */ /* 0x000fe4000fffe0ff */
[----:B------:R-:W-:Y:S01]  /*1840*/  UIADD3.X UR21, UPT, UPT, URZ, UR23, URZ, UP0, !UPT ;  /* 0x00000017ff157290 */ /* 0x000fe200087fe4ff */
[----:B------:R1:W1:Y:S01]  /*1850*/  SYNCS.PHASECHK.TRANS64.TRYWAIT P0, [UR8+0x18], R2 ;  /* 0x00001802ff0075a7 */ /* 0x0002620008001108 */
[----:B------:R-:W-:Y:S01]  /*1860*/  ULEA UR8, UR17, UR4, 0xf ;  /* 0x0000000411087291 */ /* 0x000fe2000f8e78ff */
[----:B------:R-:W-:Y:S01]  /*1870*/  UMOV UR18, 0x0 ;  /* 0x0000000000127882 */ /* 0x000fe20000000000 */
[----:B------:R-:W-:-:S02]  /*1880*/  UMOV UR19, 0x10000000 ;  /* 0x1000000000137882 */ /* 0x000fc40000000000 */
[----:B------:R-:W-:Y:S01]  /*1890*/  UIADD3 UR8, UPT, UPT, UR8, 0x18400, URZ ;  /* 0x0001840008087890 */ /* 0x000fe2000fffe0ff */
[----:B------:R1:W-:Y:S01]  /*18a0*/  UTMALDG.3D [UR32], [UR26], desc[UR18] ;  /* 0x000012201a0075b4 */ /* 0x0003e20008011000 */
[----:B------:R-:W-:Y:S01]  /*18b0*/  UMOV UR12, UR36 ;  /* 0x00000024000c7c82 */ /* 0x000fe20008000000 */
[----:B------:R-:W-:Y:S01]  /*18c0*/  UMOV UR9, UR33 ;  /* 0x0000002100097c82 */ /* 0x000fe20008000000 */
[----:B------:R-:W-:Y:S01]  /*18d0*/  UMOV UR10, UR35 ;  /* 0x00000023000a7c82 */ /* 0x000fe20008000000 */
[----:B------:R-:W-:Y:S01]  /*18e0*/  UIADD3 UR16, UPT, UPT, UR16, 0x1, URZ ;  /* 0x0000000110107890 */ /* 0x000fe2000fffe0ff */
[----:B------:R-:W-:Y:S01]  /*18f0*/  UMOV UR24, UR5 ;  /* 0x0000000500187c82 */ /* 0x000fe20008000000 */
[----:B------:R-:W-:Y:S02]  /*1900*/  UMOV UR17, UR6 ;  /* 0x0000000600117c82 */ /* 0x000fe40008000000 */
[----:B------:R1:W-:Y:S01]  /*1910*/  UTMALDG.3D [UR8], [UR20], desc[UR18] ;  /* 0x00001208140075b4 */ /* 0x0003e20008011000 */
[----:B------:R-:W-:-:S09]  /*1920*/  UISETP.NE.AND UP0, UPT, UR16, UR5, UPT ;  /* 0x000000051000728c */ /* 0x000fd2000bf05270 */
[----:B------:R-:W-:Y:S05]  /*1930*/  BRA.U UP0, `(.L_x_25) ;  /* 0xfffffffd00607547 */ /* 0x000fea000b83ffff */
.L_x_20:
[----:B-1----:R-:W-:Y:S01]  /*1940*/  ULEA UR8, UR6, UR4, 0x3 ;  /* 0x0000000406087291 */ /* 0x002fe2000f8e18ff */
[----:B------:R-:W-:Y:S01]  /*1950*/  SHF.L.U32 R2, R15, 0x1f, RZ ;  /* 0x0000001f0f027819 */ /* 0x000fe200000006ff */
[----:B------:R-:W-:Y:S01]  /*1960*/  @!P1 SYNCS.ARRIVE.TRANS64.A1T0 RZ, [UR4+0x78], RZ ;  /* 0x000078ffffff99a7 */ /* 0x000fe20008100004 */
[----:B------:R-:W-:-:S06]  /*1970*/  UISETP.GT.AND UP0, UPT, UR15, UR14, UPT ;  /* 0x0000000e0f00728c */ /* 0x000fcc000bf04270 */
[----:B--2---:R1:W2:Y:S03]  /*1980*/  SYNCS.PHASECHK.TRANS64.TRYWAIT P0, [UR8+0x18], R2 ;  /* 0x00001802ff0075a7 */ /* 0x0042a60008001108 */
[----:B------:R-:W-:Y:S05]  /*1990*/  BRA.U !UP0, `(.L_x_26) ;  /* 0x0000000108ac7547 */ /* 0x000fea000b800000 */
[----:B------:R-:W-:Y:S01]  /*19a0*/  UIADD3 UR21, UPT, UPT, UR7, UR24, URZ ;  /* 0x0000001807157290 */ /* 0x000fe2000fffe0ff */
[----:B------:R-:W-:-:S11]  /*19b0*/  UMOV UR25, UR6 ;  /* 0x0000000600197c82 */ /* 0x000fd60008000000 */
.L_x_31:
[----:B-1----:R-:W-:Y:S01]  /*19c0*/  ULEA UR17, UR25, UR4, 0x3 ;  /* 0x0000000419117291 */ /* 0x002fe2000f8e18ff */
[----:B--2---:R-:W-:Y:S01]  /*19d0*/  @!P5 MOV R3, 0xc000 ;  /* 0x0000c0000003d802 */ /* 0x004fe20000000f00 */
[----:B--2---:R-:W-:Y:S10]  /*19e0*/  @P0 BRA `(.L_x_27) ;  /* 0x00000000000c0947 */ /* 0x004ff40003800000 */
[----:B------:R-:W-:-:S04]  /*19f0*/  SHF.L.U32 R5, R15, 0x1f, RZ ;  /* 0x0000001f0f057819 */ /* 0x000fc800000006ff */
[----:B------:R-:W2:Y:S02]  /*1a00*/  SYNCS.PHASECHK.TRANS64.TRYWAIT P0, [UR17+0x18], R5 ;  /* 0x00001805ff0075a7 */ /* 0x000ea40008001111 */
[----:B--2---:R-:W-:Y:S05]  /*1a10*/  @!P0 BRA `(.L_x_28) ;  /* 0x0000009400688947 */ /* 0x004fea0003800000 */
.L_x_27:
[----:B------:R2:W-:Y:S01]  /*1a20*/  @!P5 SYNCS.ARRIVE.TRANS64 RZ, [UR17], R3 ;  /* 0x00000003ffffd9a7 */ /* 0x0005e20008000011 */
[----:B------:R-:W-:Y:S04]  /*1a30*/  BSSY.RECONVERGENT B0, `(.L_x_29) ;  /* 0x0000003000007945 */ /* 0x000fe80003800200 */
[----:B------:R-:W-:Y:S05]  /*1a40*/  @P4 BRA `(.L_x_30) ;  /* 0x0000000000044947 */ /* 0x000fea0003800000 */
[----:B------:R-:W-:Y:S05]  /*1a50*/  BPT.TRAP 0x1 ;  /* 0x000000040000795c */ /* 0x000fea0000300000 */
.L_x_30:
[----:B------:R-:W-:Y:S05]  /*1a60*/  BSYNC.RECONVERGENT B0 ;  /* 0x0000000000007941 */ /* 0x000fea0003800200 */
.L_x_29:
        /* <DEDUP_REMOVED lines=10> */
[----:B------:R-:W-:Y:S01]  /*1b10*/  UIADD3 UR16, UPT, UPT, UR16, 0xc400, URZ ;  /* 0x0000c40010107890 */ /* 0x000fe2000fffe0ff */
[----:B-1----:R-:W-:Y:S01]  /*1b20*/  SHF.L.U32 R2, R15, 0x1f, RZ ;  /* 0x0000001f0f027819 */ /* 0x002fe200000006ff */
[----:B------:R-:W-:Y:S02]  /*1b30*/  UIADD3.X UR31, UPT, UPT, URZ, UR23, URZ, UP1, !UPT ;  /* 0x00000017ff1f7290 */ /* 0x000fe40008ffe4ff */
[----:B------:R-:W-:Y:S01]  /*1b40*/  UIADD3.X UR29, UPT, UPT, URZ, UR23, URZ, UP0, !UPT ;  /* 0x00000017ff1d7290 */ /* 0x000fe200087fe4ff */
[----:B------:R1:W1:Y:S01]  /*1b50*/  SYNCS.PHASECHK.TRANS64.TRYWAIT P0, [UR8+0x18], R2 ;  /* 0x00001802ff0075a7 */ /* 0x0002620008001108 */
[----:B------:R-:W-:Y:S01]  /*1b60*/  ULEA UR8, UR25, UR4, 0xf ;  /* 0x0000000419087291 */ /* 0x000fe2000f8e78ff */
[----:B------:R-:W-:Y:S01]  /*1b70*/  UMOV UR26, 0x0 ;  /* 0x00000000001a7882 */ /* 0x000fe20000000000 */
[----:B------:R-:W-:-:S02]  /*1b80*/  UMOV UR27, 0x10000000 ;  /* 0x10000000001b7882 */ /* 0x000fc40000000000 */
[----:B------:R-:W-:Y:S01]  /*1b90*/  UIADD3 UR8, UPT, UPT, UR8, 0x18400, URZ ;  /* 0x0001840008087890 */ /* 0x000fe2000fffe0ff */
[----:B------:R-:W-:Y:S01]  /*1ba0*/  UMOV UR18, UR34 ;  /* 0x0000002200127c82 */ /* 0x000fe20008000000 */
[----:B------:R-:W-:Y:S01]  /*1bb0*/  UMOV UR20, UR36 ;  /* 0x0000002400147c82 */ /* 0x000fe20008000000 */
[----:B------:R-:W-:Y:S01]  /*1bc0*/  UMOV UR12, UR36 ;  /* 0x00000024000c7c82 */ /* 0x000fe20008000000 */
[----:B------:R-:W-:Y:S01]  /*1bd0*/  UMOV UR9, UR17 ;  /* 0x0000001100097c82 */ /* 0x000fe20008000000 */
[----:B------:R-:W-:Y:S01]  /*1be0*/  UMOV UR10, UR19 ;  /* 0x00000013000a7c82 */ /* 0x000fe20008000000 */
[----:B------:R1:W-:Y:S01]  /*1bf0*/  UTMALDG.3D [UR16], [UR30], desc[UR26] ;  /* 0x00001a101e0075b4 */ /* 0x0003e20008011000 */
[----:B------:R-:W-:Y:S01]  /*1c00*/  UIADD3 UR24, UPT, UPT, UR24, 0x1, URZ ;  /* 0x0000000118187890 */ /* 0x000fe2000fffe0ff */
[----:B------:R-:W-:-:S03]  /*1c10*/  UMOV UR25, UR6 ;  /* 0x0000000600197c82 */ /* 0x000fc60008000000 */
[----:B------:R-:W-:Y:S01]  /*1c20*/  UISETP.NE.AND UP0, UPT, UR24, UR21, UPT ;  /* 0x000000151800728c */ /* 0x000fe2000bf05270 */
[----:B------:R1:W-:Y:S08]  /*1c30*/  UTMALDG.3D [UR8], [UR28], desc[UR26] ;  /* 0x00001a081c0075b4 */ /* 0x0003f00008011000 */
[----:B------:R-:W-:Y:S05]  /*1c40*/  BRA.U UP0, `(.L_x_31) ;  /* 0xfffffffd005c7547 */ /* 0x000fea000b83ffff */
.L_x_26:
[C---:B-1----:R-:W-:Y:S01]  /*1c50*/  LEA R2, R14.reuse, UR4, 0x3 ;  /* 0x000000040e027c11 */ /* 0x042fe2000f8e18ff */
[----:B------:R-:W-:Y:S01]  /*1c60*/  NOP ;  /* 0x0000000000007918 */ /* 0x000fe20000000000 */
[----:B--2---:R-:W-:Y:S02]  /*1c70*/  SHF.L.U32 R3, R13, 0x1f, RZ ;  /* 0x0000001f0d037819 */ /* 0x004fe400000006ff */
[----:B------:R-:W-:Y:S02]  /*1c80*/  LEA R4, R14, UR4, 0x4 ;  /* 0x000000040e047c11 */ /* 0x000fe4000f8e20ff */
[----:B------:R-:W1:Y:S02]  /*1c90*/  SYNCS.PHASECHK.TRANS64.TRYWAIT P0, [R2+URZ+0x80], R3 ;  /* 0x00008003020075a7 */ /* 0x000e6400080011ff */
[----:B-1----:R-:W-:Y:S05]  /*1ca0*/  @!P0 BRA `(.L_x_32) ;  /* 0x0000009000dc8947 */ /* 0x002fea0003800000 */
.L_x_128:
[----:B------:R-:W2:Y:S01]  /*1cb0*/  LDS.128 R4, [R4+0xf0] ;  /* 0x0000f00004047984 */ /* 0x000ea20000000c00 */
[----:B---3--:R-:W-:Y:S01]  /*1cc0*/  ISETP.GE.AND P0, PT, R72, 0x1, PT ;  /* 0x000000014800780c */ /* 0x008fe20003f06270 */
[----:B-1----:R-:W-:Y:S01]  /*1cd0*/  VIADD R2, R2, 0x90 ;  /* 0x0000009002027836 */ /* 0x002fe20000000000 */
[----:B------:R-:W-:Y:S01]  /*1ce0*/  @!PT LDS RZ, [RZ] ;  /* 0x00000000fffff984 */ /* 0x000fe20000000800 */
[----:B------:R-:W-:Y:S01]  /*1cf0*/  @!PT LDS RZ, [RZ] ;  /* 0x00000000fffff984 */ /* 0x000fe20000000800 */
[----:B------:R-:W-:Y:S01]  /*1d00*/  @!PT LDS RZ, [RZ] ;  /* 0x00000000fffff984 */ /* 0x000fe20000000800 */
[----:B------:R-:W-:Y:S01]  /*1d10*/  @!PT LDS RZ, [RZ] ;  /* 0x00000000fffff984 */ /* 0x000fe20000000800 */
[----:B------:R1:W-:Y:S06]  /*1d20*/  MEMBAR.ALL.CTA ;  /* 0x0000000000007992 */ /* 0x0003ec0000008000 */
[----:B-1----:R-:W1:Y:S01]  /*1d30*/  FENCE.VIEW.ASYNC.S ;  /* 0x00000000000073c6 */ /* 0x002e620000000000 */
[----:B------:R-:W-:-:S04]  /*1d40*/  PRMT R2, RZ, 0x654, R2 ;  /* 0x00000654ff027816 */ /* 0x000fc80000000002 */
[----:B-1----:R1:W-:Y:S01]  /*1d50*/  SYNCS.ARRIVE.TRANS64.RED.A1T0 RZ, [R2+URZ], RZ ;  /* 0x000000ff02ff79a7 */ /* 0x0023e200081004ff */
[----:B--2---:R-:W-:-:S13]  /*1d60*/  LOP3.LUT P2, RZ, R6, 0x1, RZ, 0xc0, !PT ;  /* 0x0000000106ff7812 */ /* 0x004fda000784c0ff */
[----:B------:R-:W-:Y:S01]  /*1d70*/  @P2 SHF.R.U32.HI R3, RZ, 0x10, R5 ;  /* 0x00000010ff032819 */ /* 0x000fe20000011605 */
[----:B------:R-:W-:Y:S01]  /*1d80*/  VOTEU.ANY UP0, P2 ;  /* 0x0000000000ff7886 */ /* 0x000fe20001000100 */
[----:B------:R-:W-:Y:S02]  /*1d90*/  @P2 MOV R11, R4 ;  /* 0x00000004000b2202 */ /* 0x000fe40000000f00 */
[----:B------:R-:W-:Y:S02]  /*1da0*/  @P2 R2UR.BROADCAST UR8, R3 ;  /* 0x00000000030822ca */ /* 0x000fe400008e0000 */
[----:B------:R-:W-:-:S11]  /*1db0*/  @P2 LOP3.LUT R8, R5, 0xffff, RZ, 0xc0, !PT ;  /* 0x0000ffff05082812 */ /* 0x000fd600078ec0ff */
[----:B------:R-:W-:Y:S01]  /*1dc0*/  @UP0 UMOV UR36, UR8 ;  /* 0x0000000800240c82 */ /* 0x000fe20008000000 */
[----:B-1----:R-:W-:Y:S05]  /*1dd0*/  @!P0 BRA `(.L_x_33) ;  /* 0x0000000000b88947 */ /* 0x002fea0003800000 */
[----:B------:R-:W4:Y:S01]  /*1de0*/  LDC.64 R4, c[0x0][0xb18] ;  /* 0x0002c600ff047b82 */ /* 0x000f220000000a00 */
[----:B------:R-:W-:-:S07]  /*1df0*/  ISETP.NE.AND P3, PT, R72, 0x1, PT ;  /* 0x000000014800780c */ /* 0x000fce0003f65270 */
[----:B------:R-:W1:Y:S08]  /*1e00*/  LDC.64 R6, c[0x0][0xb10] ;  /* 0x0002c400ff067b82 */ /* 0x000e700000000a00 */
[----:B------:R-:W2:Y:S08]  /*1e10*/  LDC R16, c[0x0][0xb20] ;  /* 0x0002c800ff107b82 */ /* 0x000eb00000000800 */
[----:B------:R-:W3:Y:S01]  /*1e20*/  LDC R18, c[0x0][0xb0c] ;  /* 0x0002c300ff127b82 */ /* 0x000ee20000000800 */
[----:B----4-:R-:W-:Y:S01]  /*1e30*/  IMAD.HI.U32 R17, R0, R5, RZ ;  /* 0x0000000500117227 */ /* 0x010fe200078e00ff */
[----:B------:R-:W-:-:S03]  /*1e40*/  ISETP.NE.AND P0, PT, R4, 0x1, PT ;  /* 0x000000010400780c */ /* 0x000fc60003f05270 */
[----:B------:R-:W-:-:S03]  /*1e50*/  IMAD.HI.U32 R5, R8, R5, RZ ;  /* 0x0000000508057227 */ /* 0x000fc600078e00ff */
[----:B------:R-:W4:Y:S01]  /*1e60*/  LDC.64 R2, c[0x0][0xb28] ;  /* 0x0002ca00ff027b82 */ /* 0x000f220000000a00 */
[----:B-1----:R-:W-:-:S04]  /*1e70*/  IMAD.HI.U32 R20, R9, R6, RZ ;  /* 0x0000000609147227 */ /* 0x002fc800078e00ff */
[----:B------:R-:W-:Y:S01]  /*1e80*/  IMAD.HI.U32 R22, R11, R6, RZ ;  /* 0x000000060b167227 */ /* 0x000fe200078e00ff */
[----:B------:R-:W-:Y:S02]  /*1e90*/  SHF.R.U32.HI R20, RZ, R7, R20 ;  /* 0x00000007ff147219 */ /* 0x000fe40000011614 */
[-C--:B--2---:R-:W-:Y:S02]  /*1ea0*/  SHF.R.U32.HI R17, RZ, R16.reuse, R17 ;  /* 0x00000010ff117219 */ /* 0x084fe40000011611 */
[----:B------:R-:W-:Y:S02]  /*1eb0*/  SHF.R.U32.HI R5, RZ, R16, R5 ;  /* 0x00000010ff057219 */ /* 0x000fe40000011605 */
[----:B------:R-:W-:Y:S02]  /*1ec0*/  SEL R17, R0, R17, !P0 ;  /* 0x0000001100117207 */ /* 0x000fe40004000000 */
[----:B------:R-:W-:Y:S02]  /*1ed0*/  SHF.R.U32.HI R22, RZ, R7, R22 ;  /* 0x00000007ff167219 */ /* 0x000fe40000011616 */
[----:B---3--:R-:W-:-:S02]  /*1ee0*/  ISETP.NE.AND P1, PT, R18, 0x1, PT ;  /* 0x000000011200780c */ /* 0x008fc40003f25270 */
[----:B------:R-:W-:Y:S02]  /*1ef0*/  SEL R5, R8, R5, !P0 ;  /* 0x0000000508057207 */ /* 0x000fe40004000000 */
[----:B------:R-:W-:Y:S02]  /*1f00*/  SEL R19, R9, R20, !P1 ;  /* 0x0000001409137207 */ /* 0x000fe40004800000 */
[----:B------:R-:W-:Y:S01]  /*1f10*/  SEL R7, R11, R22, !P1 ;  /* 0x000000160b077207 */ /* 0x000fe20004800000 */
[----:B----4-:R-:W-:-:S04]  /*1f20*/  IMAD.HI.U32 R20, R17, R2, RZ ;  /* 0x0000000211147227 */ /* 0x010fc800078e00ff */
[----:B------:R-:W-:Y:S01]  /*1f30*/  IMAD.HI.U32 R6, R19, R2, RZ ;  /* 0x0000000213067227 */ /* 0x000fe200078e00ff */
[----:B------:R-:W-:-:S04]  /*1f40*/  @P3 SHF.R.U32.HI R17, RZ, R3, R20 ;  /* 0x00000003ff113219 */ /* 0x000fc80000011614 */
[----:B------:R-:W-:Y:S01]  /*1f50*/  @P3 SHF.R.U32.HI R19, RZ, R3, R6 ;  /* 0x00000003ff133219 */ /* 0x000fe20000011606 */
[----:B------:R-:W-:-:S04]  /*1f60*/  IMAD R17, R72, R17, RZ ;  /* 0x0000001148117224 */ /* 0x000fc800078e02ff */
[----:B------:R-:W-:Y:S01]  /*1f70*/  IMAD R6, R72, R19, RZ ;  /* 0x0000001348067224 */ /* 0x000fe200078e02ff */
[C---:B------:R-:W-:Y:S02]  /*1f80*/  ISETP.GE.AND P0, PT, R5.reuse, R17, PT ;  /* 0x000000110500720c */ /* 0x040fe40003f06270 */
[----:B------:R-:W-:Y:S02]  /*1f90*/  IADD3 R17, PT, PT, -R5, RZ, RZ ;  /* 0x000000ff05117210 */ /* 0x000fe40007ffe1ff */
[----:B------:R-:W-:Y:S01]  /*1fa0*/  ISETP.GE.OR P0, PT, R7, R6, P0 ;  /* 0x000000060700720c */ /* 0x000fe20000706670 */
[----:B------:R-:W-:-:S04]  /*1fb0*/  IMAD.HI.U32 R6, R5, R2, RZ ;  /* 0x0000000205067227 */ /* 0x000fc800078e00ff */
[----:B------:R-:W-:Y:S01]  /*1fc0*/  IMAD R8, R4, R17, R8 ;  /* 0x0000001104087224 */ /* 0x000fe200078e0208 */
[----:B------:R-:W-:-:S04]  /*1fd0*/  SHF.R.U32.HI R6, RZ, R3, R6 ;  /* 0x00000003ff067219 */ /* 0x000fc80000011606 */
[----:B------:R-:W-:-:S03]  /*1fe0*/  SEL R6, R5, R6, !P3 ;  /* 0x0000000605067207 */ /* 0x000fc60005800000 */
[----:B------:R-:W-:-:S04]  /*1ff0*/  @!P0 IMAD.HI.U32 R16, R7, R2, RZ ;  /* 0x0000000207108227 */ /* 0x000fc800078e00ff */
[----:B------:R-:W-:Y:S01]  /*2000*/  IMAD.MOV R2, RZ, RZ, -R6 ;  /* 0x000000ffff027224 */ /* 0x000fe200078e0a06 */
[----:B------:R-:W-:-:S03]  /*2010*/  @!P0 SHF.R.U32.HI R16, RZ, R3, R16 ;  /* 0x00000003ff108219 */ /* 0x000fc60000011610 */
[----:B------:R-:W-:Y:S01]  /*2020*/  IMAD R2, R72, R2, R5 ;  /* 0x0000000248027224 */ /* 0x000fe200078e0205 */
        /* <DEDUP_REMOVED lines=9> */
.L_x_33:
[----:B------:R-:W1:Y:S02]  /*20c0*/  LDCU UR8, c[0x0][0xb30] ;  /* 0x00016600ff0877ac */ /* 0x000e640008000800 */
[----:B-1----:R-:W-:-:S09]  /*20d0*/  UISETP.NE.AND UP0, UPT, UR8, 0x1, UPT ;  /* 0x000000010800788c */ /* 0x002fd2000bf05270 */
[----:B------:R-:W-:Y:S05]  /*20e0*/  BRA.U UP0, `(.L_x_34) ;  /* 0x0000000100407547 */ /* 0x000fea000b800000 */
[----:B------:R-:W1:Y:S08]  /*20f0*/  LDC.64 R4, c[0x0][0xb10] ;  /* 0x0002c400ff047b82 */ /* 0x000e700000000a00 */
[----:B------:R-:W2:Y:S08]  /*2100*/  LDC.64 R2, c[0x0][0xb18] ;  /* 0x0002c600ff027b82 */ /* 0x000eb00000000a00 */
[----:B------:R-:W3:Y:S08]  /*2110*/  LDC R6, c[0x0][0xb20] ;  /* 0x0002c800ff067b82 */ /* 0x000ef00000000800 */
[----:B------:R-:W4:Y:S01]  /*2120*/  LDC R16, c[0x0][0xb0c] ;  /* 0x0002c300ff107b82 */ /* 0x000f220000000800 */
[----:B-1----:R-:W-:-:S05]  /*2130*/  IMAD.HI.U32 R4, R11, R4, RZ ;  /* 0x000000040b047227 */ /* 0x002fca00078e00ff */
[----:B------:R-:W-:Y:S01]  /*2140*/  SHF.R.U32.HI R4, RZ, R5, R4 ;  /* 0x00000005ff047219 */ /* 0x000fe20000011604 */
[----:B--2---:R-:W-:Y:S01]  /*2150*/  IMAD.HI.U32 R3, R8, R3, RZ ;  /* 0x0000000308037227 */ /* 0x004fe200078e00ff */
[----:B------:R-:W-:-:S04]  /*2160*/  ISETP.NE.AND P0, PT, R2, 0x1, PT ;  /* 0x000000010200780c */ /* 0x000fc80003f05270 */
[----:B---3--:R-:W-:-:S04]  /*2170*/  SHF.R.U32.HI R3, RZ, R6, R3 ;  /* 0x00000006ff037219 */ /* 0x008fc80000011603 */
[----:B------:R-:W-:Y:S02]  /*2180*/  SEL R3, R8, R3, !P0 ;  /* 0x0000000308037207 */ /* 0x000fe40004000000 */
[----:B----4-:R-:W-:-:S04]  /*2190*/  ISETP.NE.AND P1, PT, R16, 0x1, PT ;  /* 0x000000011000780c */ /* 0x010fc80003f25270 */
[----:B------:R-:W-:-:S05]  /*21a0*/  SEL R4, R11, R4, !P1 ;  /* 0x000000040b047207 */ /* 0x000fca0004800000 */
[----:B------:R-:W-:Y:S02]  /*21b0*/  IMAD.IADD R5, R3, 0x1, -R4 ;  /* 0x0000000103057824 */ /* 0x000fe400078e0a04 */
[----:B------:R-:W-:Y:S02]  /*21c0*/  IMAD.IADD R3, R4, 0x1, -R3 ;  /* 0x0000000104037824 */ /* 0x000fe400078e0a03 */
[----:B------:R-:W-:Y:S02]  /*21d0*/  IMAD R11, R5, R16, R11 ;  /* 0x00000010050b7224 */ /* 0x000fe400078e020b */
[----:B------:R-:W-:-:S07]  /*21e0*/  IMAD R8, R3, R2, R8 ;  /* 0x0000000203087224 */ /* 0x000fce00078e0208 */
.L_x_34:
[----:B------:R-:W-:Y:S01]  /*21f0*/  VIADD R14, R14, 0x1 ;  /* 0x000000010e0e7836 */ /* 0x000fe20000000000 */
[----:B------:R-:W-:Y:S01]  /*2200*/  PLOP3.LUT P1, PT, PT, PT, PT, 0x80, 0x8 ;  /* 0x000000000008781c */ /* 0x000fe20003f2f070 */
[----:B------:R-:W-:Y:S02]  /*2210*/  IMAD.IADD R21, R11, 0x1, R170 ;  /* 0x000000010b157824 */ /* 0x000fe400078e02aa */
[----:B------:R-:W-:Y:S01]  /*2220*/  IMAD.IADD R20, R8, 0x1, R147 ;  /* 0x0000000108147824 */ /* 0x000fe200078e0293 */
[----:B------:R-:W-:-:S04]  /*2230*/  ISETP.NE.AND P0, PT, R14, 0x2, PT ;  /* 0x000000020e00780c */ /* 0x000fc80003f05270 */
[----:B------:R-:W-:Y:S02]  /*2240*/  SEL R2, RZ, 0x1, P0 ;  /* 0x00000001ff027807 */ /* 0x000fe40000000000 */
[----:B------:R-:W-:Y:S02]  /*2250*/  SEL R14, R14, RZ, P0 ;  /* 0x000000ff0e0e7207 */ /* 0x000fe40000000000 */
[----:B------:R-:W-:Y:S01]  /*2260*/  LOP3.LUT R13, R13, R2, RZ, 0x3c, !PT ;  /* 0x000000020d0d7212 */ /* 0x000fe200078e3cff */
[----:B------:R-:W-:Y:S06]  /*2270*/  @P2 BRA `(.L_x_35) ;  /* 0xfffffff000982947 */ /* 0x000fec000383ffff */
[----:B------:R-:W-:Y:S01]  /*2280*/  UIADD3 UR4, UPT, UPT, UR4, 0x18, URZ ;  /* 0x0000001804047890 */ /* 0x000fe2000fffe0ff */
[----:B------:R-:W-:-:S03]  /*2290*/  SHF.L.U32 R3, R15, 0x1f, RZ ;  /* 0x0000001f0f037819 */ /* 0x000fc600000006ff */
[----:B------:R-:W-:-:S09]  /*22a0*/  ULEA UR5, UR6, UR4, 0x3 ;  /* 0x0000000406057291 */ /* 0x000fd2000f8e18ff */
[----:B------:R-:W1:Y:S02]  /*22b0*/  SYNCS.PHASECHK.TRANS64.TRYWAIT P0, [UR5], R3 ;  /* 0x00000003ff0075a7 */ /* 0x000e640008001105 */
[----:B-1----:R-:W-:Y:S05]  /*22c0*/  @!P0 BRA `(.L_x_36) ;  /* 0x0000008c00688947 */ /* 0x002fea0003800000 */
.L_x_130:
[----:B------:R-:W-:-:S04]  /*22d0*/  UIADD3 UR6, UPT, UPT, UR6, 0x1, URZ ;  /* 0x0000000106067890 */ /* 0x000fc8000fffe0ff */
[----:B------:R-:W-:-:S04]  /*22e0*/  UISETP.NE.AND UP0, UPT, UR6, 0x3, UPT ;  /* 0x000000030600788c */ /* 0x000fc8000bf05270 */
[----:B------:R-:W-:Y:S02]  /*22f0*/  USEL UR7, URZ, 0x1, UP0 ;  /* 0x00000001ff077887 */ /* 0x000fe40008000000 */
[----:B------:R-:W-:-:S04]  /*2300*/  USEL UR6, UR6, URZ, UP0 ;  /* 0x000000ff06067287 */ /* 0x000fc80008000000 */
[----:B------:R-:W-:Y:S01]  /*2310*/  ULEA UR5, UR6, UR4, 0x3 ;  /* 0x0000000406057291 */ /* 0x000fe2000f8e18ff */
[----:B------:R-:W-:-:S04]  /*2320*/  LOP3.LUT R15, R15, UR7, RZ, 0x3c, !PT ;  /* 0x000000070f0f7c12 */ /* 0x000fc8000f8e3cff */
[----:B-1----:R-:W-:-:S04]  /*2330*/  SHF.L.U32 R3, R15, 0x1f, RZ ;  /* 0x0000001f0f037819 */ /* 0x002fc800000006ff */
[----:B------:R-:W1:Y:S02]  /*2340*/  SYNCS.PHASECHK.TRANS64.TRYWAIT P0, [UR5], R3 ;  /* 0x00000003ff0075a7 */ /* 0x000e640008001105 */
[----:B-1----:R-:W-:Y:S05]  /*2350*/  @!P0 BRA `(.L_x_37) ;  /* 0x0000008c005c8947 */ /* 0x002fea0003800000 */
.L_x_132:
[----:B------:R-:W-:-:S04]  /*2360*/  UIADD3 UR6, UPT, UPT, UR6, 0x1, URZ ;  /* 0x0000000106067890 */ /* 0x000fc8000fffe0ff */
[----:B------:R-:W-:-:S04]  /*2370*/  UISETP.NE.AND UP0, UPT, UR6, 0x3, UPT ;  /* 0x000000030600788c */ /* 0x000fc8000bf05270 */
[----:B------:R-:W-:Y:S02]  /*2380*/  USEL UR5, URZ, 0x1, UP0 ;  /* 0x00000001ff057887 */ /* 0x000fe40008000000 */
[----:B------:R-:W-:-:S04]  /*2390*/  USEL UR6, UR6, URZ, UP0 ;  /* 0x000000ff06067287 */ /* 0x000fc80008000000 */
[----:B------:R-:W-:Y:S01]  /*23a0*/  ULEA UR6, UR6, UR4, 0x3 ;  /* 0x0000000406067291 */ /* 0x000fe2000f8e18ff */
[----:B-1----:R-:W-:-:S04]  /*23b0*/  LOP3.LUT R3, R15, UR5, RZ, 0x3c, !PT ;  /* 0x000000050f037c12 */ /* 0x002fc8000f8e3cff */
[----:B------:R-:W-:Y:S01]  /*23c0*/  SHF.L.U32 R3, R3, 0x1f, RZ ;  /* 0x0000001f03037819 */ /* 0x000fe200000006ff */
[----:B----4-:R-:W-:-:S07]  /*23d0*/  IMAD.U32 R0, RZ, RZ, UR6 ;  /* 0x00000006ff007e24 */ /* 0x010fce000f8e00ff */
.L_x_38:
[----:B-1----:R1:W2:Y:S02]  /*23e0*/  SYNCS.PHASECHK.TRANS64.TRYWAIT P0, [R0+URZ], R3 ;  /* 0x00000003000075a7 */ /* 0x0022a400080011ff */
[----:B--2---:R-:W-:Y:S05]  /*23f0*/  @!P0 NANOSLEEP.SYNCS 0x989680 ;  /* 0x009896800000895d */ /* 0x004fea0003900000 */
[----:B------:R-:W2:Y:S02]  /*2400*/  @!P0 SYNCS.PHASECHK.TRANS64 P0, [R0+URZ], R3 ;  /* 0x00000003000085a7 */ /* 0x000ea400080010ff */
[----:B--2---:R-:W-:Y:S05]  /*2410*/  @P0 EXIT ;  /* 0x000000000000094d */ /* 0x004fea0003800000 */
[----:B------:R-:W-:Y:S05]  /*2420*/  BRA `(.L_x_38) ;  /* 0xfffffffc00ec7947 */ /* 0x000fea000383ffff */
.L_x_17:
[----:B------:R-:W-:-:S04]  /*2430*/  UISETP.NE.AND UP1, UPT, UR37, URZ, UPT ;  /* 0x000000ff2500728c */ /* 0x000fc8000bf25270 */
[----:B------:R-:W-:-:S09]  /*2440*/  UISETP.NE.OR UP1, UPT, UR8, 0x1, UP1 ;  /* 0x000000010800788c */ /* 0x000fd20008f25670 */
[----:B------:R-:W-:Y:S05]  /*2450*/  BRA.U UP1, `(.L_x_39) ;  /* 0x0000000501487547 */ /* 0x000fea000b800000 */
[----:B------:R-:W-:Y:S01]  /*2460*/  ISETP.NE.AND P2, PT, R2, RZ, PT ;  /* 0x000000ff0200720c */ /* 0x000fe20003f45270 */
[----:B------:R-:W-:Y:S01]  /*2470*/  IMAD.MOV.U32 R12, RZ, RZ, 0x1 ;  /* 0x00000001ff0c7424 */ /* 0x000fe200078e00ff */
[----:B------:R-:W-:Y:S02]  /*2480*/  CS2R R10, SRZ ;  /* 0x00000000000a7805 */ /* 0x000fe4000001ff00 */
[----:B------:R-:W-:Y:S01]  /*2490*/  CS2R R8, SRZ ;  /* 0x0000000000087805 */ /* 0x000fe2000001ff00 */
[----:B------:R-:W-:Y:S01]  /*24a0*/  UMOV UR4, 0x400 ;  /* 0x0000040000047882 */ /* 0x000fe20000000000 */
[----:B------:R-:W-:Y:S01]  /*24b0*/  UMOV UR6, URZ ;  /* 0x000000ff00067c82 */ /* 0x000fe20008000000 */
[----:B------:R-:W-:-:S12]  /*24c0*/  ULEA UR37, UR37, UR4, 0x18 ;  /* 0x0000000425257291 */ /* 0x000fd8000f8ec0ff */
.L_x_43:
[----:B------:R-:W-:Y:S02]  /*24d0*/  LEA R0, R8, UR37, 0x3 ;  /* 0x0000002508007c11 */ /* 0x000fe4000f8e18ff */
[----:B------:R-:W-:-:S03]  /*24e0*/  SHF.L.U32 R5, R9, 0x1f, RZ ;  /* 0x0000001f09057819 */ /* 0x000fc600000006ff */
[----:B------:R-:W-:Y:S01]  /*24f0*/  VIADD R4, R0, 0xd0 ;  /* 0x000000d000047836 */ /* 0x000fe20000000000 */
[----:B------:R-:W1:Y:S02]  /*2500*/  SYNCS.PHASECHK.TRANS64.TRYWAIT P0, [R0+URZ+0xc0], R5 ;  /* 0x0000c005000075a7 */ /* 0x000e6400080011ff */
[----:B-1----:R-:W-:Y:S05]  /*2510*/  @!P0 BRA `(.L_x_40) ;  /* 0x0000008c00048947 */ /* 0x002fea0003800000 */
.L_x_133:
[----:B------:R-:W-:Y:S01]  /*2520*/  ULEA UR5, UR6, UR37, 0x3 ;  /* 0x0000002506057291 */ /* 0x000fe2000f8e18ff */
[----:B------:R-:W-:Y:S02]  /*2530*/  PRMT R4, RZ, 0x654, R4 ;  /* 0x00000654ff047816 */ /* 0x000fe40000000004 */
[----:B-1----:R-:W-:Y:S01]  /*2540*/  SHF.L.U32 R5, R12, 0x1f, RZ ;  /* 0x0000001f0c057819 */ /* 0x002fe200000006ff */
[----:B------:R-:W-:Y:S01]  /*2550*/  UIADD3 UR4, UPT, UPT, UR5, 0x80, URZ ;  /* 0x0000008005047890 */ /* 0x000fe2000fffe0ff */
[----:B------:R1:W-:Y:S05]  /*2560*/  SYNCS.ARRIVE.TRANS64.RED.A1T0 RZ, [R4+URZ], RZ ;  /* 0x000000ff04ff79a7 */ /* 0x0003ea00081004ff */
[----:B------:R-:W-:Y:S01]  /*2570*/  IMAD.U32 R7, RZ, RZ, UR4 ;  /* 0x00000004ff077e24 */ /* 0x000fe2000f8e00ff */
[----:B------:R-:W2:Y:S04]  /*2580*/  SYNCS.PHASECHK.TRANS64.TRYWAIT P0, [UR5+0x90], R5 ;  /* 0x00009005ff0075a7 */ /* 0x000ea80008001105 */
[----:B------:R-:W-:Y:S01]  /*2590*/  PRMT R6, R2, 0x654, R7 ;  /* 0x0000065402067816 */ /* 0x000fe20000000007 */
[----:B-1----:R-:W-:Y:S01]  /*25a0*/  @!P2 IMAD.MOV.U32 R4, RZ, RZ, 0x10 ;  /* 0x00000010ff04a424 */ /* 0x002fe200078e00ff */
[----:B--2---:R-:W-:Y:S06]  /*25b0*/  @!P0 BRA `(.L_x_41) ;  /* 0x0000008800f08947 */ /* 0x004fec0003800000 */
.L_x_135:
[----:B------:R-:W-:Y:S01]  /*25c0*/  ULEA UR4, UR6, UR37, 0x4 ;  /* 0x0000002506047291 */ /* 0x000fe2000f8e20ff */
[----:B------:R-:W-:Y:S01]  /*25d0*/  SEL R3, R6, R3, !P2 ;  /* 0x0000000306037207 */ /* 0x000fe20005000000 */
[----:B------:R-:W-:Y:S01]  /*25e0*/  UIADD3 UR5, UPT, UPT, UR5, 0x80, URZ ;  /* 0x0000008005057890 */ /* 0x000fe2000fffe0ff */
[----:B-1----:R-:W-:Y:S01]  /*25f0*/  LEA R0, R11, UR37, 0x3 ;  /* 0x000000250b007c11 */ /* 0x002fe2000f8e18ff */
[----:B------:R-:W-:Y:S01]  /*2600*/  UIADD3 UR4, UPT, UPT, UR4, 0xf0, URZ ;  /* 0x000000f004047890 */ /* 0x000fe2000fffe0ff */
[----:B------:R-:W-:Y:S01]  /*2610*/  SHF.L.U32 R5, R10, 0x1f, RZ ;  /* 0x0000001f0a057819 */ /* 0x000fe200000006ff */
[----:B------:R1:W-:Y:S01]  /*2620*/  @!P2 SYNCS.ARRIVE.TRANS64.RED RZ, [R3+URZ], R4 ;  /* 0x0000000403ffa9a7 */ /* 0x0003e200080004ff */
[----:B------:R-:W-:Y:S01]  /*2630*/  UIADD3 UR6, UPT, UPT, UR6, 0x1, URZ ;  /* 0x0000000106067890 */ /* 0x000fe2000fffe0ff */
[----:B------:R-:W-:-:S03]  /*2640*/  VIADD R8, R8, 0x1 ;  /* 0x0000000108087836 */ /* 0x000fc60000000000 */
[----:B------:R-:W-:Y:S02]  /*2650*/  UISETP.NE.AND UP0, UPT, UR6, 0x2, UPT ;  /* 0x000000020600788c */ /* 0x000fe4000bf05270 */
[----:B------:R-:W-:Y:S06]  /*2660*/  UGETNEXTWORKID.BROADCAST [UR4], [UR5] ;  /* 0x00000000040073ca */ /* 0x000fec0008000100 */
[----:B------:R-:W-:Y:S01]  /*2670*/  USEL UR4, URZ, 0x1, UP0 ;  /* 0x00000001ff047887 */ /* 0x000fe20008000000 */
[----:B------:R-:W-:Y:S01]  /*2680*/  ISETP.NE.AND P0, PT, R8, 0x2, PT ;  /* 0x000000020800780c */ /* 0x000fe20003f05270 */
[----:B------:R-:W-:Y:S01]  /*2690*/  USEL UR6, UR6, URZ, UP0 ;  /* 0x000000ff06067287 */ /* 0x000fe20008000000 */
[----:B------:R-:W2:Y:S03]  /*26a0*/  SYNCS.PHASECHK.TRANS64.TRYWAIT P1, [R0+URZ+0x80], R5 ;  /* 0x00008005000075a7 */ /* 0x000ea600080211ff */
[----:B------:R-:W-:Y:S01]  /*26b0*/  LOP3.LUT R12, R12, UR4, RZ, 0x3c, !PT ;  /* 0x000000040c0c7c12 */ /* 0x000fe2000f8e3cff */
[----:B-12---:R-:W-:Y:S07]  /*26c0*/  @!P1 BRA `(.L_x_42) ;  /* 0x0000008800c49947 */ /* 0x006fee0003800000 */
.L_x_136:
[C---:B------:R-:W-:Y:S01]  /*26d0*/  LEA R4, R11.reuse, UR37, 0x4 ;  /* 0x000000250b047c11 */ /* 0x040fe2000f8e20ff */
[----:B-1----:R-:W-:Y:S01]  /*26e0*/  VIADD R0, R0, 0x90 ;  /* 0x0000009000007836 */ /* 0x002fe20000000000 */
[----:B------:R-:W-:Y:S01]  /*26f0*/  SEL R8, R8, RZ, P0 ;  /* 0x000000ff08087207 */ /* 0x000fe20000000000 */
[----:B------:R-:W-:-:S03]  /*2700*/  VIADD R11, R11, 0x1 ;  /* 0x000000010b0b7836 */ /* 0x000fc60000000000 */
[----:B------:R-:W1:Y:S01]  /*2710*/  LDS.128 R4, [R4+0xf0] ;  /* 0x0000f00004047984 */ /* 0x000e620000000c00 */
[----:B------:R-:W-:Y:S02]  /*2720*/  PRMT R0, RZ, 0x654, R0 ;  /* 0x00000654ff007816 */ /* 0x000fe40000000000 */
[C---:B------:R-:W-:Y:S01]  /*2730*/  ISETP.NE.AND P1, PT, R11.reuse, 0x2, PT ;  /* 0x000000020b00780c */ /* 0x040fe20003f25270 */
[----:B------:R-:W-:Y:S01]  /*2740*/  @!PT LDS RZ, [RZ] ;  /* 0x00000000fffff984 */ /* 0x000fe20000000800 */
[----:B------:R-:W-:Y:S01]  /*2750*/  @!PT LDS RZ, [RZ] ;  /* 0x00000000fffff984 */ /* 0x000fe20000000800 */
[----:B------:R-:W-:Y:S01]  /*2760*/  @!PT LDS RZ, [RZ] ;  /* 0x00000000fffff984 */ /* 0x000fe20000000800 */
[----:B------:R-:W-:Y:S01]  /*2770*/  @!PT LDS RZ, [RZ] ;  /* 0x00000000fffff984 */ /* 0x000fe20000000800 */
[----:B------:R2:W-:Y:S06]  /*2780*/  MEMBAR.ALL.CTA ;  /* 0x0000000000007992 */ /* 0x0005ec0000008000 */
[----:B--2---:R-:W2:Y:S01]  /*2790*/  FENCE.VIEW.ASYNC.S ;  /* 0x00000000000073c6 */ /* 0x004ea20000000000 */
[----:B------:R-:W-:Y:S01]  /*27a0*/  SEL R11, R11, RZ, P1 ;  /* 0x000000ff0b0b7207 */ /* 0x000fe20000800000 */
[----:B--2---:R2:W-:Y:S01]  /*27b0*/  SYNCS.ARRIVE.TRANS64.RED.A1T0 RZ, [R0+URZ], RZ ;  /* 0x000000ff00ff79a7 */ /* 0x0045e200081004ff */
[----:B-1----:R-:W-:-:S02]  /*27c0*/  LOP3.LUT P3, RZ, R6, 0x1, RZ, 0xc0, !PT ;  /* 0x0000000106ff7812 */ /* 0x002fc4000786c0ff */
[----:B------:R-:W-:-:S04]  /*27d0*/  SEL R5, RZ, 0x1, P1 ;  /* 0x00000001ff057807 */ /* 0x000fc80000800000 */
[----:B------:R-:W-:Y:S02]  /*27e0*/  LOP3.LUT R10, R10, R5, RZ, 0x3c, !PT ;  /* 0x000000050a0a7212 */ /* 0x000fe400078e3cff */
[----:B--2---:R-:W-:-:S04]  /*27f0*/  SEL R0, RZ, 0x1, P0 ;  /* 0x00000001ff007807 */ /* 0x004fc80000000000 */
[----:B------:R-:W-:Y:S01]  /*2800*/  LOP3.LUT R9, R9, R0, RZ, 0x3c, !PT ;  /* 0x0000000009097212 */ /* 0x000fe200078e3cff */
[----:B------:R-:W-:Y:S06]  /*2810*/  @P3 BRA `(.L_x_43) ;  /* 0xfffffffc002c3947 */ /* 0x000fec000383ffff */
[----:B------:R-:W-:Y:S01]  /*2820*/  ULEA UR5, UR6, UR37, 0x3 ;  /* 0x0000002506057291 */ /* 0x000fe2000f8e18ff */
[----:B------:R-:W-:-:S08]  /*2830*/  SHF.L.U32 R3, R12, 0x1f, RZ ;  /* 0x0000001f0c037819 */ /* 0x000fd000000006ff */
[----:B------:R-:W1:Y:S02]  /*2840*/  SYNCS.PHASECHK.TRANS64 P0, [UR5+0x90], R3 ;  /* 0x00009003ff0075a7 */ /* 0x000e640008001005 */
[----:B-1----:R-:W-:Y:S05]  /*2850*/  @P0 BRA `(.L_x_44) ;  /* 0x0000000000080947 */ /* 0x002fea0003800000 */
[----:B------:R-:W1:Y:S02]  /*2860*/  SYNCS.PHASECHK.TRANS64.TRYWAIT P0, [UR5+0x90], R3 ;  /* 0x00009003ff0075a7 */ /* 0x000e640008001105 */
[----:B-1----:R-:W-:Y:S05]  /*2870*/  @!P0 BRA `(.L_x_45) ;  /* 0x00000088006c8947 */ /* 0x002fea0003800000 */
.L_x_44:
[----:B------:R-:W-:-:S04]  /*2880*/  UIADD3 UR4, UPT, UPT, UR6, 0x1, URZ ;  /* 0x0000000106047890 */ /* 0x000fc8000fffe0ff */
[----:B------:R-:W-:-:S04]  /*2890*/  UISETP.NE.AND UP0, UPT, UR4, 0x2, UPT ;  /* 0x000000020400788c */ /* 0x000fc8000bf05270 */
[----:B------:R-:W-:Y:S02]  /*28a0*/  USEL UR7, URZ, 0x1, UP0 ;  /* 0x00000001ff077887 */ /* 0x000fe40008000000 */
[----:B------:R-:W-:-:S04]  /*28b0*/  USEL UR4, UR4, URZ, UP0 ;  /* 0x000000ff04047287 */ /* 0x000fc80008000000 */
[----:B------:R-:W-:Y:S01]  /*28c0*/  ULEA UR4, UR4, UR37, 0x3 ;  /* 0x0000002504047291 */ /* 0x000fe2000f8e18ff */
[----:B-1----:R-:W-:-:S04]  /*28d0*/  LOP3.LUT R3, R12, UR7, RZ, 0x3c, !PT ;  /* 0x000000070c037c12 */ /* 0x002fc8000f8e3cff */
[----:B------:R-:W-:-:S04]  /*28e0*/  SHF.L.U32 R0, R3, 0x1f, RZ ;  /* 0x0000001f03007819 */ /* 0x000fc800000006ff */
[----:B------:R-:W1:Y:S02]  /*28f0*/  SYNCS.PHASECHK.TRANS64 P0, [UR4+0x90], R0 ;  /* 0x00009000ff0075a7 */ /* 0x000e640008001004 */
[----:B-1----:R-:W-:Y:S05]  /*2900*/  @P0 EXIT ;  /* 0x000000000000094d */ /* 0x002fea0003800000 */
[----:B------:R-:W-:Y:S02]  /*2910*/  SHF.L.U32 R3, R3, 0x1f, RZ ;  /* 0x0000001f03037819 */ /* 0x000fe400000006ff */
[----:B------:R-:W-:-:S07]  /*2920*/  MOV R0, UR4 ;  /* 0x0000000400007c02 */ /* 0x000fce0008000f00 */
.L_x_46:
[----:B-1----:R1:W2:Y:S02]  /*2930*/  SYNCS.PHASECHK.TRANS64.TRYWAIT P0, [R0+URZ+0x90], R3 ;  /* 0x00009003000075a7 */ /* 0x0022a400080011ff */
[----:B--2---:R-:W-:Y:S05]  /*2940*/  @!P0 NANOSLEEP.SYNCS 0x989680 ;  /* 0x009896800000895d */ /* 0x004fea0003900000 */
[----:B------:R-:W2:Y:S02]  /*2950*/  @!P0 SYNCS.PHASECHK.TRANS64 P0, [R0+URZ+0x90], R3 ;  /* 0x00009003000085a7 */ /* 0x000ea400080010ff */
[----:B--2---:R-:W-:Y:S05]  /*2960*/  @P0 EXIT ;  /* 0x000000000000094d */ /* 0x004fea0003800000 */
[----:B------:R-:W-:Y:S05]  /*2970*/  BRA `(.L_x_46) ;  /* 0xfffffffc00ec7947 */ /* 0x000fea000383ffff */
.L_x_39:
[----:B------:R-:W-:-:S09]  /*2980*/  UISETP.NE.AND UP1, UPT, UR8, URZ, UPT ;  /* 0x000000ff0800728c */ /* 0x000fd2000bf25270 */
[----:B------:R-:W-:Y:S05]  /*2990*/  BRA.U UP1, `(.L_x_47) ;  /* 0x0000000d01687547 */ /* 0x000fea000b800000 */
[----:B------:R-:W-:Y:S01]  /*29a0*/  UMOV UR4, 0x40 ;  /* 0x0000004000047882 */ /* 0x000fe20000000000 */
[----:B------:R-:W-:Y:S01]  /*29b0*/  NOP ;  /* 0x0000000000007918 */ /* 0x000fe20000000000 */
[----:B------:R-:W-:Y:S01]  /*29c0*/  ULEA UR4, UR37, UR4, 0x18 ;  /* 0x0000000425047291 */ /* 0x000fe2000f8ec0ff */
[----:B------:R-:W-:Y:S02]  /*29d0*/  UMOV UR5, 0x400 ;  /* 0x0000040000057882 */ /* 0x000fe40000000000 */
[----:B------:R-:W-:-:S06]  /*29e0*/  ULEA UR37, UR37, UR5, 0x18 ;  /* 0x0000000525257291 */ /* 0x000fcc000f8ec0ff */
[----:B------:R-:W1:Y:S02]  /*29f0*/  LDS.U8 R0, [UR4+0x1c] ;  /* 0x00001c04ff007984 */ /* 0x000e640008000000 */
[----:B-1----:R-:W-:-:S13]  /*2a00*/  ISETP.NE.AND P0, PT, R0, RZ, PT ;  /* 0x000000ff0000720c */ /* 0x002fda0003f05270 */
[----:B------:R-:W-:Y:S05]  /*2a10*/  @P0 BRA `(.L_x_48) ;  /* 0x0000000000580947 */ /* 0x000fea0003800000 */
[----:B------:R-:W-:-:S13]  /*2a20*/  ELECT P0, URZ, PT ;  /* 0x0000000000ff782f */ /* 0x000fda0003800000 */
[----:B------:R-:W-:Y:S05]  /*2a30*/  @!P0 BRA `(.L_x_49) ;  /* 0x0000000000608947 */ /* 0x000fea0003800000 */
[----:B------:R-:W-:Y:S01]  /*2a40*/  UMOV UR5, 0x10 ;  /* 0x0000001000057882 */ /* 0x000fe20000000000 */
[----:B------:R-:W-:Y:S01]  /*2a50*/  HFMA2 R0, -RZ, RZ, 0, 5.9604644775390625e-08 ;  /* 0x00000001ff007431 */ /* 0x000fe200000001ff */
[----:B------:R-:W-:-:S03]  /*2a60*/  MOV R2, 0xffff ;  /* 0x0000ffff00027802 */ /* 0x000fc60000000f00 */
[----:B------:R-:W-:Y:S04]  /*2a70*/  DEPBAR.LE SB1, 0x36 ;  /* 0x00009d800000791a */ /* 0x000fe80000000000 */
[----:B------:R-:W1:Y:S02]  /*2a80*/  UTCATOMSWS.FIND_AND_SET.ALIGN UP0, UR5, UR5 ;  /* 0x00000005000575e3 */ /* 0x000e640008000800 */
[----:B-1----:R-:W-:Y:S01]  /*2a90*/  MOV R3, UR5 ;  /* 0x0000000500037c02 */ /* 0x002fe20008000f00 */
[----:B------:R-:W-:Y:S06]  /*2aa0*/  BRA.U UP0, `(.L_x_50) ;  /* 0x0000000100187547 */ /* 0x000fec000b800000 */
.L_x_51:
[----:B------:R-:W-:Y:S05]  /*2ab0*/  NANOSLEEP 0x64 ;  /* 0x000000640000795d */ /* 0x000fea0003800000 */
[----:B------:R-:W-:-:S05]  /*2ac0*/  UMOV UR5, 0x10 ;  /* 0x0000001000057882 */ /* 0x000fca0000000000 */
[----:B------:R-:W-:Y:S04]  /*2ad0*/  DEPBAR.LE SB1, 0x36 ;  /* 0x00009d800000791a */ /* 0x000fe80000000000 */
[----:B------:R-:W1:Y:S02]  /*2ae0*/  UTCATOMSWS.FIND_AND_SET.ALIGN UP0, UR5, UR5 ;  /* 0x00000005000575e3 */ /* 0x000e640008000800 */
[----:B-1----:R-:W-:Y:S01]  /*2af0*/  MOV R3, UR5 ;  /* 0x0000000500037c02 */ /* 0x002fe20008000f00 */
[----:B------:R-:W-:Y:S05]  /*2b00*/  BRA.U !UP0, `(.L_x_51) ;  /* 0xfffffffd08e87547 */ /* 0x000fea000b83ffff */
.L_x_50:
[-C--:B------:R-:W-:Y:S02]  /*2b10*/  SHF.L.U32 R2, R2, R3.reuse, RZ ;  /* 0x0000000302027219 */ /* 0x080fe400000006ff */
[----:B------:R-:W-:Y:S01]  /*2b20*/  SHF.L.U32 R0, R0, R3, RZ ;  /* 0x0000000300007219 */ /* 0x000fe200000006ff */
[----:B------:R-:W-:Y:S02]  /*2b30*/  IMAD.SHL.U32 R3, R3, 0x20, RZ ;  /* 0x0000002003037824 */ /* 0x000fe400078e00ff */
[----:B------:R1:W-:Y:S04]  /*2b40*/  ATOMS.OR RZ, [UR4+0x14], R2 ;  /* 0x00001402ffff798c */ /* 0x0003e8000b000004 */
[----:B------:R1:W-:Y:S04]  /*2b50*/  ATOMS.OR RZ, [UR4+0x18], R0 ;  /* 0x00001800ffff798c */ /* 0x0003e8000b000004 */
[----:B------:R1:W-:Y:S01]  /*2b60*/  STS [UR37+0x110], R3 ;  /* 0x00011003ff007988 */ /* 0x0003e20008000825 */
[----:B------:R-:W-:Y:S05]  /*2b70*/  BRA `(.L_x_49) ;  /* 0x0000000000107947 */ /* 0x000fea0003800000 */
.L_x_48:
[----:B------:R-:W-:Y:S02]  /*2b80*/  MOV R0, 0xffffffff ;  /* 0xffffffff00007802 */ /* 0x000fe40000000f00 */
[----:B------:R-:W-:-:S03]  /*2b90*/  MOV R2, 0x2bc0 ;  /* 0x00002bc000027802 */ /* 0x000fc60000000f00 */
[----:B------:R1:W-:Y:S04]  /*2ba0*/  STS [UR37+0x110], R0 ;  /* 0x00011000ff007988 */ /* 0x0003e80008000825 */
[----:B-1-3-5:R-:W-:Y:S05]  /*2bb0*/  CALL.REL.NOINC `($__internal_1_$__cuda_sm10x_tcgen05_guardrail_trap_phase_invalid_during_alloc) ;  /* 0x0000008c00807944 */ /* 0x02afea0003c00000 */
.L_x_49:
[----:B------:R-:W-:Y:S05]  /*2bc0*/  WARPSYNC.ALL ;  /* 0x0000000000007948 */ /* 0x000fea0003800000 */
[----:B------:R-:W2:Y:S01]  /*2bd0*/  S2UR UR5, SR_CgaCtaId ;  /* 0x00000000000579c3 */ /* 0x000ea20000008800 */
[----:B------:R-:W-:Y:S01]  /*2be0*/  UMOV UR4, 0x400 ;  /* 0x0000040000047882 */ /* 0x000fe20000000000 */
[----:B------:R-:W-:-:S06]  /*2bf0*/  NOP ;  /* 0x0000000000007918 */ /* 0x000fcc0000000000 */
[----:B------:R-:W-:Y:S06]  /*2c00*/  BAR.ARV 0x6, 0xa0 ;  /* 0x0182800000007b1d */ /* 0x000fec0000002000 */
[----:B------:R-:W4:Y:S01]  /*2c10*/  LDCU UR7, c[0x0][0x38c] ;  /* 0x00007180ff0777ac */ /* 0x000f220008000800 */
[----:B------:R-:W-:Y:S01]  /*2c20*/  IMAD.MOV.U32 R11, RZ, RZ, 0x1 ;  /* 0x00000001ff0b7424 */ /* 0x000fe200078e00ff */
[----:B------:R-:W-:Y:S01]  /*2c30*/  CS2R R8, SRZ ;  /* 0x0000000000087805 */ /* 0x000fe2000001ff00 */
[----:B------:R-:W-:Y:S01]  /*2c40*/  IMAD.MOV.U32 R10, RZ, RZ, RZ ;  /* 0x000000ffff0a7224 */ /* 0x000fe200078e00ff */
[----:B------:R-:W3:Y:S01]  /*2c50*/  LDCU UR6, c[0x0][0x38c] ;  /* 0x00007180ff0677ac */ /* 0x000ee20008000800 */
[----:B------:R-:W-:Y:S01]  /*2c60*/  UMOV UR14, URZ ;  /* 0x000000ff000e7c82 */ /* 0x000fe20008000000 */
[----:B------:R-:W-:Y:S01]  /*2c70*/  UMOV UR13, URZ ;  /* 0x000000ff000d7c82 */ /* 0x000fe20008000000 */
[----:B--2---:R-:W-:Y:S01]  /*2c80*/  ULEA UR5, UR5, UR4, 0x18 ;  /* 0x0000000405057291 */ /* 0x004fe2000f8ec0ff */
[----:B------:R-:W-:Y:S01]  /*2c90*/  UMOV UR24, 0x0 ;  /* 0x0000000000187882 */ /* 0x000fe20000000000 */
[----:B------:R-:W-:-:S02]  /*2ca0*/  UMOV UR25, 0x8408090 ;  /* 0x0840809000197882 */ /* 0x000fc40000000000 */
[----:B------:R-:W-:Y:S02]  /*2cb0*/  UIADD3 UR10, UPT, UPT, UR5, 0x18400, URZ ;  /* 0x00018400050a7890 */ /* 0x000fe4000fffe0ff */
[----:B------:R-:W-:Y:S02]  /*2cc0*/  UIADD3 UR15, UPT, UPT, UR5, 0xc400, URZ ;  /* 0x0000c400050f7890 */ /* 0x000fe4000fffe0ff */
[----:B----4-:R-:W-:Y:S01]  /*2cd0*/  UIADD3 UR7, UPT, UPT, UR7, 0x7f, URZ ;  /* 0x0000007f07077890 */ /* 0x010fe2000fffe0ff */
[----:B-1----:R-:W1:Y:S01]  /*2ce0*/  LDS R0, [UR5+0x110] ;  /* 0x00011005ff007984 */ /* 0x002e620008000800 */
[----:B------:R-:W-:Y:S02]  /*2cf0*/  USHF.R.U32.HI UR10, URZ, 0x4, UR10 ;  /* 0x00000004ff0a7899 */ /* 0x000fe4000801160a */
[----:B------:R-:W-:Y:S02]  /*2d00*/  USHF.R.S32.HI UR4, URZ, 0x1f, UR7 ;  /* 0x0000001fff047899 */ /* 0x000fe40008011407 */
[----:B------:R-:W-:-:S02]  /*2d10*/  USHF.R.U32.HI UR15, URZ, 0x4, UR15 ;  /* 0x00000004ff0f7899 */ /* 0x000fc4000801160f */
[----:B------:R-:W-:Y:S02]  /*2d20*/  ULEA.HI UR4, UR4, UR7, URZ, 0x7 ;  /* 0x0000000704047291 */ /* 0x000fe4000f8f38ff */
[----:B------:R-:W-:Y:S02]  /*2d30*/  ULOP3.LUT UR10, UR10, 0x3fff, URZ, 0xc0, !UPT ;  /* 0x00003fff0a0a7892 */ /* 0x000fe4000f8ec0ff */
[----:B------:R-:W-:Y:S01]  /*2d40*/  USHF.R.S32.HI UR4, URZ, 0x7, UR4 ;  /* 0x00000007ff047899 */ /* 0x000fe20008011404 */
[----:B------:R-:W-:Y:S01]  /*2d50*/  UMOV UR22, 0x0 ;  /* 0x0000000000167882 */ /* 0x000fe20000000000 */
[----:B------:R-:W-:Y:S02]  /*2d60*/  UMOV UR23, 0x8408090 ;  /* 0x0840809000177882 */ /* 0x000fe40000000000 */
[----:B------:R-:W-:Y:S02]  /*2d70*/  UISETP.LT.AND UP0, UPT, UR4, 0x1, UPT ;  /* 0x000000010400788c */ /* 0x000fe4000bf01270 */
[----:B------:R-:W-:-:S02]  /*2d80*/  ULOP3.LUT UR15, UR15, 0x3fff, URZ, 0xc0, !UPT ;  /* 0x00003fff0f0f7892 */ /* 0x000fc4000f8ec0ff */
[----:B------:R-:W-:Y:S02]  /*2d90*/  USEL UR9, UR4, 0x1, !UP0 ;  /* 0x0000000104097887 */ /* 0x000fe4000c000000 */
[----:B------:R-:W-:Y:S02]  /*2da0*/  ULOP3.LUT UR10, UR10, 0x10000, URZ, 0xfc, !UPT ;  /* 0x000100000a0a7892 */ /* 0x000fe4000f8efcff */
[----:B------:R-:W-:Y:S02]  /*2db0*/  UIADD3 UR9, UPT, UPT, -UR9, URZ, URZ ;  /* 0x000000ff09097290 */ /* 0x000fe4000fffe1ff */
[----:B---3--:R-:W-:Y:S01]  /*2dc0*/  UISETP.GE.AND UP3, UPT, UR6, 0x1, UPT ;  /* 0x000000010600788c */ /* 0x008fe2000bf66270 */
[----:B------:R-:W-:Y:S01]  /*2dd0*/  UMOV UR20, 0x0 ;  /* 0x0000000000147882 */ /* 0x000fe20000000000 */
[----:B------:R-:W-:Y:S01]  /*2de0*/  UMOV UR21, 0x8408090 ;  /* 0x0840809000157882 */ /* 0x000fe20000000000 */
[----:B------:R-:W-:Y:S01]  /*2df0*/  UMOV UR18, 0x0 ;  /* 0x0000000000127882 */ /* 0x000fe20000000000 */
[----:B------:R-:W-:Y:S01]  /*2e00*/  UMOV UR19, 0x8408090 ;  /* 0x0840809000137882 */ /* 0x000fe20000000000 */
[----:B-1----:R-:W-:-:S15]  /*2e10*/  R2UR UR16, R0 ;  /* 0x00000000001072ca */ /* 0x002fde00000e0000 */
.L_x_58:
[----:B------:R-:W-:Y:S02]  /*2e20*/  LEA R0, R10, UR5, 0x3 ;  /* 0x000000050a007c11 */ /* 0x000fe4000f8e18ff */
[----:B------:R-:W-:Y:S02]  /*2e30*/  SHF.L.U32 R5, R9, 0x1f, RZ ;  /* 0x0000001f09057819 */ /* 0x000fe400000006ff */
[----:B------:R-:W-:Y:S01]  /*2e40*/  PLOP3.LUT P0, PT, PT, PT, UP3, 0x80, 0x8 ;  /* 0x000000000008781c */ /* 0x000fe20003f0f038 */
[----:B------:R-:W-:Y:S01]  /*2e50*/  VIADD R3, R0, 0x90 ;  /* 0x0000009000037836 */ /* 0x000fe20000000000 */
[----:B-1----:R-:W1:Y:S02]  /*2e60*/  SYNCS.PHASECHK.TRANS64.TRYWAIT P1, [R0+URZ+0x80], R5 ;  /* 0x00008005000075a7 */ /* 0x002e6400080211ff */
[----:B-1-3--:R-:W-:Y:S09]  /*2e70*/  @!P1 BRA `(.L_x_52) ;  /* 0x0000008400049947 */ /* 0x00aff20003800000 */
.L_x_138:
[----:B------:R-:W-:Y:S01]  /*2e80*/  LEA R4, R10, UR5, 0x4 ;  /* 0x000000050a047c11 */ /* 0x000fe2000f8e20ff */
[----:B------:R-:W-:Y:S01]  /*2e90*/  @UP3 ULEA UR6, UR13, UR5, 0x3 ;  /* 0x000000050d063291 */ /* 0x000fe2000f8e18ff */
[----:B------:R-:W-:Y:S01]  /*2ea0*/  PLOP3.LUT P2, PT, PT, PT, PT, 0x80, 0x8 ;  /* 0x000000000008781c */ /* 0x000fe20003f4f070 */
[----:B------:R-:W-:Y:S01]  /*2eb0*/  ULEA UR7, UR14, UR5, 0x3 ;  /* 0x000000050e077291 */ /* 0x000fe2000f8e18ff */
[----:B------:R-:W-:Y:S01]  /*2ec0*/  PRMT R3, RZ, 0x654, R3 ;  /* 0x00000654ff037816 */ /* 0x000fe20000000003 */
[----:B------:R-:W-:Y:S01]  /*2ed0*/  ULEA UR8, UR14, UR16, 0x8 ;  /* 0x000000100e087291 */ /* 0x000fe2000f8e40ff */
[----:B-1----:R-:W1:Y:S01]  /*2ee0*/  LDS.128 R4, [R4+0xf0] ;  /* 0x0000f00004047984 */ /* 0x002e620000000c00 */
[----:B------:R-:W-:Y:S02]  /*2ef0*/  @P0 SHF.L.U32 R2, R8, 0x1f, RZ ;  /* 0x0000001f08020819 */ /* 0x000fe400000006ff */
[----:B------:R-:W-:Y:S01]  /*2f00*/  SHF.L.U32 R0, R11, 0x1f, RZ ;  /* 0x0000001f0b007819 */ /* 0x000fe200000006ff */
[----:B------:R-:W-:Y:S01]  /*2f10*/  @!PT LDS RZ, [RZ] ;  /* 0x00000000fffff984 */ /* 0x000fe20000000800 */
[----:B------:R-:W-:Y:S01]  /*2f20*/  @!PT LDS RZ, [RZ] ;  /* 0x00000000fffff984 */ /* 0x000fe20000000800 */
[----:B------:R-:W-:Y:S01]  /*2f30*/  @!PT LDS RZ, [RZ] ;  /* 0x00000000fffff984 */ /* 0x000fe20000000800 */
[----:B------:R-:W-:Y:S01]  /*2f40*/  @!PT LDS RZ, [RZ] ;  /* 0x00000000fffff984 */ /* 0x000fe20000000800 */
[----:B------:R2:W-:Y:S06]  /*2f50*/  MEMBAR.ALL.CTA ;  /* 0x0000000000007992 */ /* 0x0005ec0000008000 */
[----:B--2---:R-:W2:Y:S02]  /*2f60*/  FENCE.VIEW.ASYNC.S ;  /* 0x00000000000073c6 */ /* 0x004ea40000000000 */
[----:B--2---:R2:W-:Y:S01]  /*2f70*/  SYNCS.ARRIVE.TRANS64.RED.A1T0 RZ, [R3+URZ], RZ ;  /* 0x000000ff03ff79a7 */ /* 0x0045e200081004ff */
[----:B------:R2:W3:Y:S01]  /*2f80*/  @P0 SYNCS.PHASECHK.TRANS64.TRYWAIT P2, [UR6], R2 ;  /* 0x00000002ff0005a7 */ /* 0x0004e20008041106 */
[----:B-1----:R-:W-:Y:S01]  /*2f90*/  LOP3.LUT P1, RZ, R6, 0x1, RZ, 0xc0, !PT ;  /* 0x0000000106ff7812 */ /* 0x002fe2000782c0ff */
[----:B------:R-:W1:Y:S02]  /*2fa0*/  SYNCS.PHASECHK.TRANS64.TRYWAIT P0, [UR7+0xb0], R0 ;  /* 0x0000b000ff0075a7 */ /* 0x000e640008001107 */
[----:B-123--:R-:W-:Y:S10]  /*2fb0*/  @!P0 BRA `(.L_x_53) ;  /* 0x0000008000c88947 */ /* 0x00eff40003800000 */
.L_x_140:
[----:B------:R-:W-:Y:S01]  /*2fc0*/  IADD3 R10, PT, PT, R10, 0x1, RZ ;  /* 0x000000010a0a7810 */ /* 0x000fe20007ffe0ff */
[----:B------:R-:W-:Y:S06]  /*2fd0*/  BRA.U !UP3, `(.L_x_54) ;  /* 0x000000010bc07547 */ /* 0x000fec000b800000 */
[----:B------:R-:W-:Y:S01]  /*2fe0*/  UPLOP3.LUT UP4, UPT, UPT, UPT, UPT, 0x40, 0x4 ;  /* 0x000000000004789c */ /* 0x000fe20003f8e870 */
[----:B------:R-:W-:Y:S01]  /*2ff0*/  UMOV UR12, UR9 ;  /* 0x00000009000c7c82 */ /* 0x000fe20008000000 */
[----:B------:R-:W-:Y:S01]  /*3000*/  UMOV UR11, UR4 ;  /* 0x00000004000b7c82 */ /* 0x000fe20008000000 */
[----:B------:R-:W-:-:S08]  /*3010*/  UMOV UR17, UR13 ;  /* 0x0000000d00117c82 */ /* 0x000fd00008000000 */
.L_x_57:
[----:B------:R-:W-:Y:S02]  /*3020*/  UIADD3 UR12, UPT, UPT, UR12, 0x1, URZ ;  /* 0x000000010c0c7890 */ /* 0x000fe4000fffe0ff */
[----:B--2---:R-:W-:Y:S02]  /*3030*/  ULEA UR6, UR17, UR5, 0x3 ;  /* 0x0000000511067291 */ /* 0x004fe4000f8e18ff */
[----:B------:R-:W-:Y:S01]  /*3040*/  UISETP.NE.AND UP0, UPT, UR12, URZ, UPT ;  /* 0x000000ff0c00728c */ /* 0x000fe2000bf05270 */
[----:B---3--:R-:W-:Y:S10]  /*3050*/  @P2 BRA `(.L_x_55) ;  /* 0x00000000000c2947 */ /* 0x008ff40003800000 */
[----:B-1----:R-:W-:Y:S04]  /*3060*/  SHF.L.U32 R3, R8, 0x1f, RZ ;  /* 0x0000001f08037819 */ /* 0x002fe800000006ff */
[----:B------:R-:W1:Y:S02]  /*3070*/  SYNCS.PHASECHK.TRANS64.TRYWAIT P0, [UR6], R3 ;  /* 0x00000003ff0075a7 */ /* 0x000e640008001106 */
[----:B-1----:R-:W-:Y:S05]  /*3080*/  @!P0 BRA `(.L_x_56) ;  /* 0x0000008000ac8947 */ /* 0x002fea0003800000 */
.L_x_55:
[----:B------:R-:W-:Y:S01]  /*3090*/  UISETP.NE.AND UP1, UPT, UR11, 0x1, UPT ;  /* 0x000000010b00788c */ /* 0x000fe2000bf25270 */
[----:B------:R-:W-:Y:S01]  /*30a0*/  PLOP3.LUT P2, PT, PT, PT, PT, 0x80, 0x8 ;  /* 0x000000000008781c */ /* 0x000fe20003f4f070 */
[----:B------:R-:W-:Y:S02]  /*30b0*/  UIADD3 UR13, UPT, UPT, UR17, 0x1, URZ ;  /* 0x00000001110d7890 */ /* 0x000fe4000fffe0ff */
[----:B------:R-:W-:Y:S02]  /*30c0*/  ULEA UR28, UR17, UR15, 0xa ;  /* 0x0000000f111c7291 */ /* 0x000fe4000f8e50ff */
[----:B------:R-:W-:Y:S01]  /*30d0*/  UISETP.NE.AND UP2, UPT, UR13, 0x3, UPT ;  /* 0x000000030d00788c */ /* 0x000fe2000bf45270 */
[----:B------:R-:W-:Y:S01]  /*30e0*/  PLOP3.LUT P0, PT, PT, PT, UP1, 0x80, 0x8 ;  /* 0x000000000008781c */ /* 0x000fe20003f0f018 */
[----:B------:R-:W-:Y:S02]  /*30f0*/  UIADD3 UR40, UPT, UPT, UR28, 0x100, URZ ;  /* 0x000001001c287890 */ /* 0x000fe4000fffe0ff */
[----:B------:R-:W-:Y:S02]  /*3100*/  USEL UR27, URZ, 0x1, UP2 ;  /* 0x00000001ff1b7887 */ /* 0x000fe40009000000 */
[----:B------:R-:W-:Y:S02]  /*3110*/  USEL UR13, UR13, URZ, UP2 ;  /* 0x000000ff0d0d7287 */ /* 0x000fe40009000000 */
[----:B------:R-:W-:Y:S02]  /*3120*/  UIADD3 UR36, UPT, UPT, UR28, 0x200, URZ ;  /* 0x000002001c247890 */ /* 0x000fe4000fffe0ff */
[----:B------:R-:W-:Y:S01]  /*3130*/  @UP1 ULEA UR26, UR13, UR5, 0x3 ;  /* 0x000000050d1a1291 */ /* 0x000fe2000f8e18ff */
[----:B------:R-:W-:Y:S01]  /*3140*/  LOP3.LUT R8, R8, UR27, RZ, 0x3c, !PT ;  /* 0x0000001b08087c12 */ /* 0x000fe2000f8e3cff */
[----:B------:R-:W-:Y:S02]  /*3150*/  UIADD3 UR32, UPT, UPT, UR28, 0x300, URZ ;  /* 0x000003001c207890 */ /* 0x000fe4000fffe0ff */
[----:B------:R-:W-:Y:S01]  /*3160*/  UIADD3 UR6, UPT, UPT, UR6, 0x18, URZ ;  /* 0x0000001806067890 */ /* 0x000fe2000fffe0ff */
[----:B-1----:R-:W-:Y:S01]  /*3170*/  @P0 SHF.L.U32 R0, R8, 0x1f, RZ ;  /* 0x0000001f08000819 */ /* 0x002fe200000006ff */
[----:B------:R-:W-:Y:S01]  /*3180*/  UIADD3 UR11, UPT, UPT, UR11, -0x1, URZ ;  /* 0xffffffff0b0b7890 */ /* 0x000fe2000fffe0ff */
[----:B------:R-:W-:Y:S02]  /*3190*/  UMOV UR29, 0x40004040 ;  /* 0x40004040001d7882 */ /* 0x000fe40000000000 */
[----:B------:R2:W3:Y:S01]  /*31a0*/  @P0 SYNCS.PHASECHK.TRANS64.TRYWAIT P2, [UR26], R0 ;  /* 0x00000000ff0005a7 */ /* 0x0004e2000804111a */
[----:B------:R-:W-:Y:S01]  /*31b0*/  ULEA UR26, UR17, UR10, 0xb ;  /* 0x0000000a111a7291 */ /* 0x000fe2000f8e58ff */
[----:B------:R-:W-:Y:S01]  /*31c0*/  UMOV UR27, 0x40004040 ;  /* 0x40004040001b7882 */ /* 0x000fe20000000000 */
[----:B------:R-:W-:Y:S02]  /*31d0*/  UMOV UR41, 0x40004040 ;  /* 0x4000404000297882 */ /* 0x000fe40000000000 */
[----:B------:R-:W-:Y:S02]  /*31e0*/  UIADD3 UR38, UPT, UPT, UR26, 0x2, URZ ;  /* 0x000000021a267890 */ /* 0x000fe4000fffe0ff */
[----:B------:R-:W-:Y:S02]  /*31f0*/  UIADD3 UR34, UPT, UPT, UR26, 0x4, URZ ;  /* 0x000000041a227890 */ /* 0x000fe4000fffe0ff */
[----:B------:R-:W-:Y:S01]  /*3200*/  UIADD3 UR30, UPT, UPT, UR26, 0x6, URZ ;  /* 0x000000061a1e7890 */ /* 0x000fe2000fffe0ff */
[----:B------:R2:W-:Y:S01]  /*3210*/  UTCQMMA gdesc[UR28], gdesc[UR26], tmem[UR8], tmem[UR24], idesc[UR25], UP4 ;  /* 0x00ff181a1c0075ea */ /* 0x0005e2000a000308 */
[----:B------:R-:W-:Y:S01]  /*3220*/  UPLOP3.LUT UP4, UPT, UPT, UPT, UPT, 0x80, 0x8 ;  /* 0x000000000008789c */ /* 0x000fe20003f8f070 */
[----:B------:R-:W-:Y:S01]  /*3230*/  UMOV UR39, 0x40004040 ;  /* 0x4000404000277882 */ /* 0x000fe20000000000 */
[----:B------:R-:W-:Y:S01]  /*3240*/  UMOV UR37, 0x40004040 ;  /* 0x4000404000257882 */ /* 0x000fe20000000000 */
[----:B------:R2:W-:Y:S01]  /*3250*/  UTCQMMA gdesc[UR40], gdesc[UR38], tmem[UR8], tmem[UR22], idesc[UR23], UPT ;  /* 0x00ff1626280075ea */ /* 0x0005e2000b800308 */
[----:B------:R-:W-:Y:S01]  /*3260*/  UMOV UR35, 0x40004040 ;  /* 0x4000404000237882 */ /* 0x000fe20000000000 */
[----:B------:R-:W-:Y:S01]  /*3270*/  UMOV UR33, 0x40004040 ;  /* 0x4000404000217882 */ /* 0x000fe20000000000 */
[----:B------:R-:W-:Y:S01]  /*3280*/  UMOV UR31, 0x40004040 ;  /* 0x40004040001f7882 */ /* 0x000fe20000000000 */
[----:B------:R2:W-:Y:S01]  /*3290*/  UTCQMMA gdesc[UR36], gdesc[UR34], tmem[UR8], tmem[UR20], idesc[UR21], UPT ;  /* 0x00ff1422240075ea */ /* 0x0005e2000b800308 */
[----:B------:R2:W-:Y:S01]  /*32a0*/  UTCQMMA gdesc[UR32], gdesc[UR30], tmem[UR8], tmem[UR18], idesc[UR19], UPT ;  /* 0x00ff121e200075ea */ /* 0x0005e2000b800308 */
[----:B------:R2:W-:Y:S01]  /*32b0*/  UTCBAR [UR6], URZ ;  /* 0x000000ff060073e9 */ /* 0x0005e200080000ff */
[----:B------:R-:W-:Y:S01]  /*32c0*/  UMOV UR17, UR13 ;  /* 0x0000000d00117c82 */ /* 0x000fe20008000000 */
[----:B------:R-:W-:Y:S05]  /*32d0*/  BRA.U UP0, `(.L_x_57) ;  /* 0xfffffffd00507547 */ /* 0x000fea000b83ffff */
.L_x_54:
[----:B------:R-:W-:Y:S01]  /*32e0*/  UIADD3 UR14, UPT, UPT, UR14, 0x1, URZ ;  /* 0x000000010e0e7890 */ /* 0x000fe2000fffe0ff */
[C---:B------:R-:W-:Y:S01]  /*32f0*/  ISETP.NE.AND P0, PT, R10.reuse, 0x2, PT ;  /* 0x000000020a00780c */ /* 0x040fe20003f05270 */
[----:B------:R-:W-:Y:S02]  /*3300*/  UIADD3 UR7, UPT, UPT, UR7, 0xa0, URZ ;  /* 0x000000a007077890 */ /* 0x000fe4000fffe0ff */
[----:B------:R-:W-:Y:S01]  /*3310*/  UISETP.NE.AND UP0, UPT, UR14, 0x2, UPT ;  /* 0x000000020e00788c */ /* 0x000fe2000bf05270 */
[----:B-12---:R-:W-:Y:S02]  /*3320*/  SEL R0, RZ, 0x1, P0 ;  /* 0x00000001ff007807 */ /* 0x006fe40000000000 */
[----:B------:R-:W-:Y:S01]  /*3330*/  SEL R10, R10, RZ, P0 ;  /* 0x000000ff0a0a7207 */ /* 0x000fe20000000000 */
[----:B------:R-:W-:Y:S01]  /*3340*/  USEL UR6, URZ, 0x1, UP0 ;  /* 0x00000001ff067887 */ /* 0x000fe20008000000 */
[----:B------:R-:W-:Y:S01]  /*3350*/  LOP3.LUT R9, R9, R0, RZ, 0x3c, !PT ;  /* 0x0000000009097212 */ /* 0x000fe200078e3cff */
[----:B------:R-:W-:Y:S01]  /*3360*/  USEL UR14, UR14, URZ, UP0 ;  /* 0x000000ff0e0e7287 */ /* 0x000fe20008000000 */
[----:B------:R1:W-:Y:S03]  /*3370*/  UTCBAR [UR7], URZ ;  /* 0x000000ff070073e9 */ /* 0x0003e600080000ff */
[----:B------:R-:W-:Y:S01]  /*3380*/  LOP3.LUT R11, R11, UR6, RZ, 0x3c, !PT ;  /* 0x000000060b0b7c12 */ /* 0x000fe2000f8e3cff */
[----:B------:R-:W-:Y:S07]  /*3390*/  @P1 BRA `(.L_x_58) ;  /* 0xfffffff800a01947 */ /* 0x000fee000383ffff */
[----:B------:R-:W2:Y:S01]  /*33a0*/  S2UR UR4, SR_CgaCtaId ;  /* 0x00000000000479c3 */ /* 0x000ea20000008800 */
[----:B------:R-:W-:Y:S01]  /*33b0*/  ELECT P0, URZ, PT ;  /* 0x0000000000ff782f */ /* 0x000fe20003800000 */
[----:B------:R-:W-:Y:S01]  /*33c0*/  IMAD.MOV.U32 R0, RZ, RZ, 0x1 ;  /* 0x00000001ff007424 */ /* 0x000fe200078e00ff */
[----:B------:R-:W-:Y:S01]  /*33d0*/  UIADD3 UR5, UPT, UPT, UR5, 0xb0, URZ ;  /* 0x000000b005057890 */ /* 0x000fe2000fffe0ff */
[----:B------:R-:W-:Y:S01]  /*33e0*/  SHF.L.U32 R3, R11, 0x1f, RZ ;  /* 0x0000001f0b037819 */ /* 0x000fe200000006ff */
[----:B------:R-:W-:-:S03]  /*33f0*/  UMOV UR6, 0x40 ;  /* 0x0000004000067882 */ /* 0x000fc60000000000 */
[----:B------:R-:W-:Y:S01]  /*3400*/  UVIRTCOUNT.DEALLOC.SMPOOL 0x80 ;  /* 0x000000800000784c */ /* 0x000fe20000000000 */
[----:B--2---:R-:W-:Y:S02]  /*3410*/  ULEA UR4, UR4, UR6, 0x18 ;  /* 0x0000000604047291 */ /* 0x004fe4000f8ec0ff */
[----:B------:R-:W-:-:S07]  /*3420*/  ULEA UR6, UR14, UR5, 0x3 ;  /* 0x000000050e067291 */ /* 0x000fce000f8e18ff */
[----:B------:R2:W-:Y:S02]  /*3430*/  @P0 STS.U8 [UR4+0x1c], R0 ;  /* 0x00001c00ff000988 */ /* 0x0005e40008000004 */
[----:B------:R-:W4:Y:S02]  /*3440*/  SYNCS.PHASECHK.TRANS64.TRYWAIT P0, [UR6], R3 ;  /* 0x00000003ff0075a7 */ /* 0x000f240008001106 */
[----:B--2-4-:R-:W-:Y:S05]  /*3450*/  @!P0 BRA `(.L_x_59) ;  /* 0x0000007c00d08947 */ /* 0x014fea0003800000 */
.L_x_143:
[----:B-1----:R-:W-:-:S04]  /*3460*/  UIADD3 UR7, UPT, UPT, UR14, 0x1, URZ ;  /* 0x000000010e077890 */ /* 0x002fc8000fffe0ff */
[----:B------:R-:W-:-:S04]  /*3470*/  UISETP.NE.AND UP0, UPT, UR7, 0x2, UPT ;  /* 0x000000020700788c */ /* 0x000fc8000bf05270 */
[----:B------:R-:W-:Y:S02]  /*3480*/  USEL UR6, URZ, 0x1, UP0 ;  /* 0x00000001ff067887 */ /* 0x000fe40008000000 */
[----:B------:R-:W-:-:S04]  /*3490*/  USEL UR7, UR7, URZ, UP0 ;  /* 0x000000ff07077287 */ /* 0x000fc80008000000 */
[----:B------:R-:W-:Y:S01]  /*34a0*/  ULEA UR7, UR7, UR5, 0x3 ;  /* 0x0000000507077291 */ /* 0x000fe2000f8e18ff */
[----:B--2---:R-:W-:-:S04]  /*34b0*/  LOP3.LUT R3, R11, UR6, RZ, 0x3c, !PT ;  /* 0x000000060b037c12 */ /* 0x004fc8000f8e3cff */
[----:B------:R-:W-:-:S04]  /*34c0*/  SHF.L.U32 R3, R3, 0x1f, RZ ;  /* 0x0000001f03037819 */ /* 0x000fc800000006ff */
[----:B------:R-:W1:Y:S02]  /*34d0*/  SYNCS.PHASECHK.TRANS64.TRYWAIT P0, [UR7], R3 ;  /* 0x00000003ff0075a7 */ /* 0x000e640008001107 */
[----:B-1----:R-:W-:Y:S05]  /*34e0*/  @!P0 BRA `(.L_x_60) ;  /* 0x0000007c00c48947 */ /* 0x002fea0003800000 */
.L_x_145:
[----:B------:R-:W-:Y:S01]  /*34f0*/  NOP ;  /* 0x0000000000007918 */ /* 0x000fe20000000000 */
[----:B-1----:R-:W1:Y:S01]  /*3500*/  LDS R0, [UR4+0x14] ;  /* 0x00001404ff007984 */ /* 0x002e620008000800 */
[----:B------:R-:W-:Y:S01]  /*3510*/  ULOP3.LUT UR6, UR16, 0xffff, URZ, 0xc0, !UPT ;  /* 0x0000ffff10067892 */ /* 0x000fe2000f8ec0ff */
[----:B------:R-:W-:Y:S01]  /*3520*/  UMOV UR8, 0xffff ;  /* 0x0000ffff00087882 */ /* 0x000fe20000000000 */
[----:B------:R-:W-:Y:S02]  /*3530*/  UMOV UR5, 0x1 ;  /* 0x0000000100057882 */ /* 0x000fe40000000000 */
[----:B------:R-:W-:-:S04]  /*3540*/  USHF.R.U32.HI UR6, URZ, 0x5, UR6 ;  /* 0x00000005ff067899 */ /* 0x000fc80008011606 */
[----:B------:R-:W-:Y:S02]  /*3550*/  USHF.L.U32 UR8, UR8, UR6, URZ ;  /* 0x0000000608087299 */ /* 0x000fe400080006ff */
[----:B------:R-:W-:-:S04]  /*3560*/  USHF.L.U32 UR5, UR5, UR6, URZ ;  /* 0x0000000605057299 */ /* 0x000fc800080006ff */
[----:B-1----:R-:W-:-:S04]  /*3570*/  LOP3.LUT R0, R0, UR8, RZ, 0xc0, !PT ;  /* 0x0000000800007c12 */ /* 0x002fc8000f8ec0ff */
[----:B------:R-:W-:-:S13]  /*3580*/  ISETP.NE.AND P0, PT, R0, UR8, PT ;  /* 0x0000000800007c0c */ /* 0x000fda000bf05270 */
[----:B------:R-:W-:Y:S05]  /*3590*/  @P0 BRA `(.L_x_61) ;  /* 0x0000000000580947 */ /* 0x000fea0003800000 */
[----:B------:R-:W1:Y:S02]  /*35a0*/  LDS R0, [UR4+0x18] ;  /* 0x00001804ff007984 */ /* 0x000e640008000800 */
[----:B-1----:R-:W-:-:S04]  /*35b0*/  LOP3.LUT R0, R0, UR5, RZ, 0xc0, !PT ;  /* 0x0000000500007c12 */ /* 0x002fc8000f8ec0ff */
[----:B------:R-:W-:-:S13]  /*35c0*/  ISETP.NE.AND P0, PT, R0, UR5, PT ;  /* 0x0000000500007c0c */ /* 0x000fda000bf05270 */
[----:B------:R-:W-:Y:S05]  /*35d0*/  @P0 BRA `(.L_x_62) ;  /* 0x00000000003c0947 */ /* 0x000fea0003800000 */
[----:B------:R-:W1:Y:S01]  /*35e0*/  S2R R2, SR_LANEID ;  /* 0x0000000000027919 */ /* 0x000e620000000000 */
[----:B------:R-:W-:Y:S01]  /*35f0*/  ULOP3.LUT UR8, URZ, UR8, URZ, 0x33, !UPT ;  /* 0x00000008ff087292 */ /* 0x000fe2000f8e33ff */
[----:B------:R-:W-:Y:S01]  /*3600*/  LOP3.LUT R4, RZ, UR5, RZ, 0x33, !PT ;  /* 0x00000005ff047c12 */ /* 0x000fe2000f8e33ff */
[----:B------:R-:W-:Y:S02]  /*3610*/  VOTEU.ANY UR7, UPT, PT ;  /* 0x0000000000077886 */ /* 0x000fe400038e0100 */
[----:B------:R-:W-:Y:S01]  /*3620*/  UFLO.U32 UR7, UR7 ;  /* 0x00000007000772bd */ /* 0x000fe200080e0000 */
[----:B------:R-:W2:Y:S01]  /*3630*/  REDUX UR5, R4 ;  /* 0x00000000040573c4 */ /* 0x000ea20000000000 */
[----:B------:R-:W-:-:S06]  /*3640*/  IMAD.U32 R0, RZ, RZ, UR8 ;  /* 0x00000008ff007e24 */ /* 0x000fcc000f8e00ff */
[----:B------:R4:W-:Y:S01]  /*3650*/  UTCATOMSWS.AND URZ, UR8 ;  /* 0x0000000800ff79e3 */ /* 0x0009e20008000000 */
[----:B------:R-:W3:Y:S01]  /*3660*/  REDUX UR6, R0 ;  /* 0x00000000000673c4 */ /* 0x000ee20000000000 */
[----:B-1----:R-:W-:Y:S01]  /*3670*/  ISETP.EQ.U32.AND P0, PT, R2, UR7, PT ;  /* 0x0000000702007c0c */ /* 0x002fe2000bf02070 */
[----:B--2---:R-:W-:Y:S01]  /*3680*/  IMAD.U32 R2, RZ, RZ, UR5 ;  /* 0x00000005ff027e24 */ /* 0x004fe2000f8e00ff */
[----:B---3--:R-:W-:-:S11]  /*3690*/  MOV R3, UR6 ;  /* 0x0000000600037c02 */ /* 0x008fd60008000f00 */
[----:B------:R4:W-:Y:S04]  /*36a0*/  @P0 ATOMS.AND RZ, [UR4+0x14], R3 ;  /* 0x00001403ffff098c */ /* 0x0009e8000a800004 */
[----:B------:R4:W-:Y:S01]  /*36b0*/  @P0 ATOMS.AND RZ, [UR4+0x18], R2 ;  /* 0x00001802ffff098c */ /* 0x0009e2000a800004 */
[----:B------:R-:W-:Y:S05]  /*36c0*/  BRA `(.L_x_63) ;  /* 0x0000000000147947 */ /* 0x000fea0003800000 */
.L_x_62:
[----:B------:R-:W-:Y:S02]  /*36d0*/  MOV R2, 0x36f0 ;  /* 0x000036f000027802 */ /* 0x000fe40000000f00 */
[----:B---3-5:R-:W-:Y:S05]  /*36e0*/  CALL.REL.NOINC `($__internal_0_$__cuda_sm10x_tcgen05_guardrail_trap_col_being_dealloced_not_returned_by_alloc) ;  /* 0x0000008000a87944 */ /* 0x028fea0003c00000 */
[----:B------:R-:W-:Y:S05]  /*36f0*/  BRA `(.L_x_63) ;  /* 0x0000000000087947 */ /* 0x000fea0003800000 */
.L_x_61:
[----:B------:R-:W-:Y:S02]  /*3700*/  MOV R2, 0x3720 ;  /* 0x0000372000027802 */ /* 0x000fe40000000f00 */
[----:B---3-5:R-:W-:Y:S05]  /*3710*/  CALL.REL.NOINC `($__internal_2_$__cuda_sm10x_tcgen05_guardrail_trap_unallocated_columns_being_dealloced) ;  /* 0x0000008000b47944 */ /* 0x028fea0003c00000 */
.L_x_63:
[----:B------:R-:W-:Y:S01]  /*3720*/  NOP ;  /* 0x0000000000007918 */ /* 0x000fe20000000000 */
[----:B----4-:R-:W-:Y:S05]  /*3730*/  EXIT ;  /* 0x000000000000794d */ /* 0x010fea0003800000 */
.L_x_47:
[----:B------:R-:W-:-:S09]  /*3740*/  UISETP.NE.OR UP2, UPT, UR8, 0x3, !UP2 ;  /* 0x000000030800788c */ /* 0x000fd2000d745670 */
[----:B------:R-:W-:Y:S05]  /*3750*/  BRA.U UP2, `(.L_x_64) ;  /* 0x0000001102147547 */ /* 0x000fea000b800000 */
[----:B------:R-:W1:Y:S01]  /*3760*/  LDC R0, c[0x0][0xb30] ;  /* 0x0002cc00ff007b82 */ /* 0x000e620000000800 */
[----:B------:R-:W2:Y:S01]  /*3770*/  LDCU.64 UR8, c[0x0][0x888] ;  /* 0x00011100ff0877ac */ /* 0x000ea20008000a00 */
[----:B------:R-:W-:Y:S02]  /*3780*/  HFMA2 R29, -RZ, RZ, 0, 0 ;  /* 0x00000000ff1d7431 */ /* 0x000fe400000001ff */
[----:B------:R-:W-:Y:S01]  /*3790*/  IMAD.MOV.U32 R31, RZ, RZ, 0x1 ;  /* 0x00000001ff1f7424 */ /* 0x000fe200078e00ff */
[----:B------:R-:W-:Y:S01]  /*37a0*/  MOV R23, 0x2000 ;  /* 0x0000200000177802 */ /* 0x000fe20000000f00 */
[----:B------:R-:W4:Y:S01]  /*37b0*/  LDCU.64 UR4, c[0x0][0x890] ;  /* 0x00011200ff0477ac */ /* 0x000f220008000a00 */
[----:B------:R-:W-:Y:S01]  /*37c0*/  IMAD.MOV.U32 R30, RZ, RZ, RZ ;  /* 0x000000ffff1e7224 */ /* 0x000fe200078e00ff */
[----:B------:R-:W3:Y:S01]  /*37d0*/  LDC R19, c[0x0][0x370] ;  /* 0x0000dc00ff137b82 */ /* 0x000ee20000000800 */
[----:B------:R-:W-:Y:S01]  /*37e0*/  UMOV UR7, 0x400 ;  /* 0x0000040000077882 */ /* 0x000fe20000000000 */
[----:B------:R-:W-:-:S02]  /*37f0*/  UPLOP3.LUT UP1, UPT, UPT, UPT, UPT, 0x40, 0x4 ;  /* 0x000000000004789c */ /* 0x000fc40003f2e870 */
[----:B------:R-:W-:-:S04]  /*3800*/  ULEA UR7, UR37, UR7, 0x18 ;  /* 0x0000000725077291 */ /* 0x000fc8000f8ec0ff */
[----:B------:R-:W3:Y:S01]  /*3810*/  LDC R2, c[0x0][0xb0c] ;  /* 0x0002c300ff027b82 */ /* 0x000ee20000000800 */
[----:B------:R-:W-:Y:S02]  /*3820*/  UIADD3 UR13, UPT, UPT, UR7, 0x48, URZ ;  /* 0x00000048070d7890 */ /* 0x000fe4000fffe0ff */
[----:B--2---:R-:W-:Y:S02]  /*3830*/  UISETP.NE.U32.AND UP2, UPT, UR8, URZ, UPT ;  /* 0x000000ff0800728c */ /* 0x004fe4000bf45070 */
[----:B------:R-:W-:Y:S02]  /*3840*/  UIADD3 UR33, UPT, UPT, UR7, 0x30, URZ ;  /* 0x0000003007217890 */ /* 0x000fe4000fffe0ff */
[----:B----4-:R-:W-:Y:S01]  /*3850*/  UISETP.NE.U32.AND UP3, UPT, UR4, URZ, UPT ;  /* 0x000000ff0400728c */ /* 0x010fe2000bf65070 */
[----:B------:R-:W2:Y:S01]  /*3860*/  LDC R18, c[0x0][0xb20] ;  /* 0x0002c800ff127b82 */ /* 0x000ea20000000800 */
[----:B-1----:R-:W-:Y:S01]  /*3870*/  ISETP.NE.AND P1, PT, R0, 0x1, PT ;  /* 0x000000010000780c */ /* 0x002fe20003f25270 */
[----:B------:R-:W-:-:S02]  /*3880*/  UISETP.NE.AND.EX UP2, UPT, UR9, URZ, UPT, UP2 ;  /* 0x000000ff0900728c */ /* 0x000fc4000bf45320 */
[----:B------:R-:W-:Y:S02]  /*3890*/  UIADD3 UR25, UPT, UPT, UR7, 0x38, URZ ;  /* 0x0000003807197890 */ /* 0x000fe4000fffe0ff */
[----:B------:R-:W-:Y:S02]  /*38a0*/  UIADD3 UR17, UPT, UPT, UR7, 0x40, URZ ;  /* 0x0000004007117890 */ /* 0x000fe4000fffe0ff */
[----:B------:R-:W1:Y:S01]  /*38b0*/  LDC.64 R32, c[0x0][0x348] ;  /* 0x0000d200ff207b82 */ /* 0x000e620000000a00 */
[----:B------:R-:W-:Y:S02]  /*38c0*/  UPRMT UR13, UR37, 0x654, UR13 ;  /* 0x00000654250d7896 */ /* 0x000fe4000800000d */
[----:B------:R-:W-:-:S05]  /*38d0*/  UISETP.NE.AND.EX UP3, UPT, UR5, URZ, UPT, UP3 ;  /* 0x000000ff0500728c */ /* 0x000fca000bf65330 */
[----:B------:R-:W4:Y:S08]  /*38e0*/  LDC.64 R16, c[0x0][0xb10] ;  /* 0x0002c400ff107b82 */ /* 0x000f300000000a00 */
[----:B------:R-:W1:Y:S08]  /*38f0*/  LDC.64 R6, c[0x0][0xb18] ;  /* 0x0002c600ff067b82 */ /* 0x000e700000000a00 */
[----:B------:R-:W1:Y:S08]  /*3900*/  LDC.64 R4, c[0x0][0xb28] ;  /* 0x0002ca00ff047b82 */ /* 0x000e700000000a00 */
[----:B--23--:R-:W1:Y:S02]  /*3910*/  LDC R22, c[0x0][0x374] ;  /* 0x0000dd00ff167b82 */ /* 0x00ce640000000800 */
.L_x_75:
[C---:B------:R-:W-:Y:S02]  /*3920*/  LEA R0, R30.reuse, UR7, 0x3 ;  /* 0x000000071e007c11 */ /* 0x040fe4000f8e18ff */
[----:B------:R-:W-:Y:S02]  /*3930*/  SHF.L.U32 R3, R29, 0x1f, RZ ;  /* 0x0000001f1d037819 */ /* 0x000fe400000006ff */
[----:B------:R-:W-:Y:S02]  /*3940*/  LEA R24, R30, UR7, 0x4 ;  /* 0x000000071e187c11 */ /* 0x000fe4000f8e20ff */
[----:B--2---:R-:W2:Y:S02]  /*3950*/  SYNCS.PHASECHK.TRANS64.TRYWAIT P0, [R0+URZ+0x80], R3 ;  /* 0x00008003000075a7 */ /* 0x004ea400080011ff */
[----:B--2---:R-:W-:Y:S05]  /*3960*/  @!P0 BRA `(.L_x_65) ;  /* 0x0000007800bc8947 */ /* 0x004fea0003800000 */
.L_x_146:
[----:B------:R-:W-:Y:S01]  /*3970*/  ISETP.GE.AND P0, PT, R72, 0x1, PT ;  /* 0x000000014800780c */ /* 0x000fe20003f06270 */
[----:B------:R-:W3:Y:S01]  /*3980*/  LDS.128 R24, [R24+0xf0] ;  /* 0x0000f00018187984 */ /* 0x000ee20000000c00 */
[----:B--2---:R-:W-:Y:S01]  /*3990*/  VIADD R0, R0, 0x90 ;  /* 0x0000009000007836 */ /* 0x004fe20000000000 */
[----:B------:R-:W-:Y:S01]  /*39a0*/  @!PT LDS RZ, [RZ] ;  /* 0x00000000fffff984 */ /* 0x000fe20000000800 */
[----:B------:R-:W-:Y:S01]  /*39b0*/  @!PT LDS RZ, [RZ] ;  /* 0x00000000fffff984 */ /* 0x000fe20000000800 */
[----:B------:R-:W-:Y:S01]  /*39c0*/  @!PT LDS RZ, [RZ] ;  /* 0x00000000fffff984 */ /* 0x000fe20000000800 */
[----:B------:R-:W-:Y:S01]  /*39d0*/  @!PT LDS RZ, [RZ] ;  /* 0x00000000fffff984 */ /* 0x000fe20000000800 */
[----:B------:R2:W-:Y:S06]  /*39e0*/  MEMBAR.ALL.CTA ;  /* 0x0000000000007992 */ /* 0x0005ec0000008000 */
[----:B--2---:R-:W2:Y:S01]  /*39f0*/  FENCE.VIEW.ASYNC.S ;  /* 0x00000000000073c6 */ /* 0x004ea20000000000 */
[----:B------:R-:W-:Y:S04]  /*3a00*/  PRMT R0, RZ, 0x654, R0 ;  /* 0x00000654ff007816 */ /* 0x000fe80000000000 */
[----:B--2---:R2:W-:Y:S01]  /*3a10*/  SYNCS.ARRIVE.TRANS64.RED.A1T0 RZ, [R0+URZ], RZ ;  /* 0x000000ff00ff79a7 */ /* 0x0045e200081004ff */
[----:B---3--:R-:W-:Y:S11]  /*3a20*/  LOP3.LUT P3, RZ, R26, 0x1, RZ, 0xc0, !PT ;  /* 0x000000011aff7812 */ /* 0x008ff6000786c0ff */
[----:B------:R-:W-:Y:S02]  /*3a30*/  @!UPT UIADD3 URZ, UPT, UPT, URZ, URZ, URZ ;  /* 0x000000fffffff290 */ /* 0x000fe4000fffe0ff */
[----:B------:R-:W-:Y:S02]  /*3a40*/  @P3 MOV R13, R24 ;  /* 0x00000018000d3202 */ /* 0x000fe40000000f00 */
[----:B------:R-:W-:Y:S01]  /*3a50*/  @P3 LOP3.LUT R8, R25, 0xffff, RZ, 0xc0, !PT ;  /* 0x0000ffff19083812 */ /* 0x000fe200078ec0ff */
[----:B--2---:R-:W-:Y:S06]  /*3a60*/  @!P0 BRA `(.L_x_66) ;  /* 0x0000000000a48947 */ /* 0x004fec0003800000 */
[----:B-1----:R-:W-:Y:S01]  /*3a70*/  IMAD.HI.U32 R35, R22, R7, RZ ;  /* 0x0000000716237227 */ /* 0x002fe200078e00ff */
[----:B------:R-:W-:Y:S02]  /*3a80*/  ISETP.NE.AND P0, PT, R6, 0x1, PT ;  /* 0x000000010600780c */ /* 0x000fe40003f05270 */
[----:B------:R-:W-:Y:S01]  /*3a90*/  ISETP.NE.AND P2, PT, R72, 0x1, PT ;  /* 0x000000014800780c */ /* 0x000fe20003f45270 */
[----:B----4-:R-:W-:Y:S01]  /*3aa0*/  IMAD.HI.U32 R34, R19, R16, RZ ;  /* 0x0000001013227227 */ /* 0x010fe200078e00ff */
[----:B------:R-:W-:Y:S02]  /*3ab0*/  SHF.R.U32.HI R35, RZ, R18, R35 ;  /* 0x00000012ff237219 */ /* 0x000fe40000011623 */
[----:B------:R-:W-:Y:S01]  /*3ac0*/  ISETP.NE.AND P4, PT, R2, 0x1, PT ;  /* 0x000000010200780c */ /* 0x000fe20003f85270 */
[----:B------:R-:W-:Y:S01]  /*3ad0*/  IMAD.HI.U32 R36, R13, R16, RZ ;  /* 0x000000100d247227 */ /* 0x000fe200078e00ff */
[----:B------:R-:W-:Y:S02]  /*3ae0*/  SHF.R.U32.HI R34, RZ, R17, R34 ;  /* 0x00000011ff227219 */ /* 0x000fe40000011622 */
[----:B------:R-:W-:Y:S01]  /*3af0*/  SEL R3, R22, R35, !P0 ;  /* 0x0000002316037207 */ /* 0x000fe20004000000 */
[C---:B------:R-:W-:Y:S01]  /*3b00*/  IMAD.HI.U32 R35, R8.reuse, R7, RZ ;  /* 0x0000000708237227 */ /* 0x040fe200078e00ff */
[----:B------:R-:W-:Y:S02]  /*3b10*/  SEL R11, R19, R34, !P4 ;  /* 0x00000022130b7207 */ /* 0x000fe40006000000 */
[----:B------:R-:W-:Y:S01]  /*3b20*/  SHF.R.U32.HI R36, RZ, R17, R36 ;  /* 0x00000011ff247219 */ /* 0x000fe20000011624 */
[----:B------:R-:W-:Y:S01]  /*3b30*/  IMAD.HI.U32 R38, R3, R4, RZ ;  /* 0x0000000403267227 */ /* 0x000fe200078e00ff */
[----:B------:R-:W-:Y:S03]  /*3b40*/  SHF.R.U32.HI R35, RZ, R18, R35 ;  /* 0x00000012ff237219 */ /* 0x000fe60000011623 */
[----:B------:R-:W-:Y:S01]  /*3b50*/  IMAD.HI.U32 R34, R11, R4, RZ ;  /* 0x000000040b227227 */ /* 0x000fe200078e00ff */
[----:B------:R-:W-:Y:S02]  /*3b60*/  @P2 SHF.R.U32.HI R3, RZ, R5, R38 ;  /* 0x00000005ff032219 */ /* 0x000fe40000011626 */
[----:B------:R-:W-:Y:S02]  /*3b70*/  SEL R9, R8, R35, !P0 ;  /* 0x0000002308097207 */ /* 0x000fe40004000000 */
[----:B------:R-:W-:Y:S01]  /*3b80*/  @P2 SHF.R.U32.HI R11, RZ, R5, R34 ;  /* 0x00000005ff0b2219 */ /* 0x000fe20000011622 */
[C---:B------:R-:W-:Y:S01]  /*3b90*/  IMAD R10, R72.reuse, R3, RZ ;  /* 0x00000003480a7224 */ /* 0x040fe200078e02ff */
[----:B------:R-:W-:Y:S01]  /*3ba0*/  SEL R3, R13, R36, !P4 ;  /* 0x000000240d037207 */ /* 0x000fe20006000000 */
[C---:B------:R-:W-:Y:S03]  /*3bb0*/  IMAD.HI.U32 R14, R9.reuse, R4, RZ ;  /* 0x00000004090e7227 */ /* 0x040fe600078e00ff */
[----:B------:R-:W-:Y:S01]  /*3bc0*/  ISETP.GE.AND P0, PT, R9, R10, PT ;  /* 0x0000000a0900720c */ /* 0x000fe20003f06270 */
[C---:B------:R-:W-:Y:S01]  /*3bd0*/  IMAD R12, R72.reuse, R11, RZ ;  /* 0x0000000b480c7224 */ /* 0x040fe200078e02ff */
[-C--:B------:R-:W-:Y:S04]  /*3be0*/  SHF.R.U32.HI R14, RZ, R5.reuse, R14 ;  /* 0x00000005ff0e7219 */ /* 0x080fe8000001160e */
[----:B------:R-:W-:Y:S02]  /*3bf0*/  ISETP.GE.OR P0, PT, R3, R12, P0 ;  /* 0x0000000c0300720c */ /* 0x000fe40000706670 */
[----:B------:R-:W-:Y:S05]  /*3c00*/  SEL R15, R9, R14, !P2 ;  /* 0x0000000e090f7207 */ /* 0x000fea0005000000 */
[----:B------:R-:W-:Y:S04]  /*3c10*/  IMAD.MOV R14, RZ, RZ, -R15 ;  /* 0x000000ffff0e7224 */ /* 0x000fe800078e0a0f */
[----:B------:R-:W-:Y:S02]  /*3c20*/  IMAD R14, R72, R14, R9 ;  /* 0x0000000e480e7224 */ /* 0x000fe400078e0209 */
[C---:B------:R-:W-:Y:S05]  /*3c30*/  @!P0 IMAD.HI.U32 R10, R3.reuse, R4, RZ ;  /* 0x00000004030a8227 */ /* 0x040fea00078e00ff */
[----:B------:R-:W-:Y:S04]  /*3c40*/  @!P0 SHF.R.U32.HI R10, RZ, R5, R10 ;  /* 0x00000005ff0a8219 */ /* 0x000fe8000001160a */
[----:B------:R-:W-:Y:S01]  /*3c50*/  @!P0 SEL R0, R3, R10, !P2 ;  /* 0x0000000a03008207 */ /* 0x000fe20005000000 */
[----:B------:R-:W-:Y:S03]  /*3c60*/  IMAD.MOV R10, RZ, RZ, -R3 ;  /* 0x000000ffff0a7224 */ /* 0x000fe600078e0a03 */
[----:B------:R-:W-:Y:S01]  /*3c70*/  @!P0 IADD3 R15, PT, PT, R15, -R0, RZ ;  /* 0x800000000f0f8210 */ /* 0x000fe20007ffe0ff */
[----:B------:R-:W-:Y:S01]  /*3c80*/  @!P0 IMAD R0, R11, R14, R0 ;  /* 0x0000000e0b008224 */ /* 0x000fe200078e0200 */
[----:B------:R-:W-:Y:S01]  /*3c90*/  IADD3 R11, PT, PT, -R9, RZ, RZ ;  /* 0x000000ff090b7210 */ /* 0x000fe20007ffe1ff */
[----:B------:R-:W-:Y:S02]  /*3ca0*/  IMAD R13, R2, R10, R13 ;  /* 0x0000000a020d7224 */ /* 0x000fe400078e020d */
[----:B------:R-:W-:Y:S02]  /*3cb0*/  @!P0 IMAD R9, R15, R72, R3 ;  /* 0x000000480f098224 */ /* 0x000fe400078e0203 */
[----:B------:R-:W-:Y:S02]  /*3cc0*/  @!P0 IMAD.MOV.U32 R3, RZ, RZ, R0 ;  /* 0x000000ffff038224 */ /* 0x000fe400078e0000 */
[----:B------:R-:W-:Y:S02]  /*3cd0*/  IMAD R8, R6, R11, R8 ;  /* 0x0000000b06087224 */ /* 0x000fe400078e0208 */
[----:B------:R-:W-:Y:S02]  /*3ce0*/  IMAD R13, R3, R2, R13 ;  /* 0x00000002030d7224 */ /* 0x000fe400078e020d */
[----:B------:R-:W-:Y:S02]  /*3cf0*/  IMAD R8, R9, R6, R8 ;  /* 0x0000000609087224 */ /* 0x000fe400078e0208 */
.L_x_66:
[----:B------:R-:W-:Y:S05]  /*3d00*/  BRA.U UP1, `(.L_x_67) ;  /* 0x0000000101107547 */ /* 0x000fea000b800000 */
[----:B------:R-:W-:Y:S04]  /*3d10*/  MOV R0, UR6 ;  /* 0x0000000600007c02 */ /* 0x000fe80008000f00 */
[----:B------:R-:W-:Y:S04]  /*3d20*/  SHF.L.U32 R3, R0, 0x1f, RZ ;  /* 0x0000001f00037819 */ /* 0x000fe800000006ff */
[----:B------:R-:W2:Y:S02]  /*3d30*/  SYNCS.PHASECHK.TRANS64.TRYWAIT P0, [UR7+0x78], R3 ;  /* 0x00007803ff0075a7 */ /* 0x000ea40008001107 */
[----:B--2---:R-:W-:Y:S05]  /*3d40*/  @!P0 BRA `(.L_x_68) ;  /* 0x0000007400d88947 */ /* 0x004fea0003800000 */
.L_x_67:
[----:B------:R-:W-:Y:S02]  /*3d50*/  R2UR UR35, R21 ;  /* 0x00000000152372ca */ /* 0x000fe400000e0000 */
[----:B------:R-:W-:Y:S02]  /*3d60*/  R2UR UR34, R20 ;  /* 0x00000000142272ca */ /* 0x000fe400000e0000 */
[----:B------:R-:W-:Y:S02]  /*3d70*/  ISETP.NE.U32.AND P2, PT, RZ, UR4, PT ;  /* 0x00000004ff007c0c */ /* 0x000fe4000bf45070 */
[----:B------:R-:W-:Y:S02]  /*3d80*/  SHF.L.U32 R12, R31, 0x1f, RZ ;  /* 0x0000001f1f0c7819 */ /* 0x000fe400000006ff */
[----:B------:R-:W-:Y:S05]  /*3d90*/  ISETP.NE.AND.EX P2, PT, RZ, UR5, PT, P2 ;  /* 0x00000005ff007c0c */ /* 0x000fea000bf45320 */
[----:B------:R-:W-:Y:S02]  /*3da0*/  USHF.L.U32 UR35, UR35, 0x7, URZ ;  /* 0x0000000723237899 */ /* 0x000fe400080006ff */
[----:B------:R-:W-:Y:S01]  /*3db0*/  USHF.L.U32 UR34, UR34, 0x8, URZ ;  /* 0x0000000822227899 */ /* 0x000fe200080006ff */
[----:B------:R-:W-:Y:S11]  /*3dc0*/  BRA.U !UP3, `(.L_x_69) ;  /* 0x000000010b347547 */ /* 0x000ff6000b800000 */
[----:B------:R-:W-:Y:S01]  /*3dd0*/  UPLOP3.LUT UP0, UPT, UPT, UPT, UP2, 0x80, 0x8 ;  /* 0x000000000008789c */ /* 0x000fe20003f0f020 */
[----:B--2---:R-:W-:Y:S02]  /*3de0*/  HFMA2 R0, -RZ, RZ, 0, 5.9604644775390625e-08 ;  /* 0x00000001ff007431 */ /* 0x004fe400000001ff */
[----:B------:R-:W-:Y:S03]  /*3df0*/  IMAD.MOV.U32 R171, RZ, RZ, 0x1 ;  /* 0x00000001ffab7424 */ /* 0x000fe600078e00ff */
[----:B------:R-:W-:Y:S05]  /*3e00*/  PLOP3.LUT P0, PT, PT, PT, UP0, 0x80, 0x8 ;  /* 0x000000000008781c */ /* 0x000fea0003f0f008 */
[----:B------:R-:W2:Y:S01]  /*3e10*/  @UP0 LDCU.64 UR10, c[0x0][0x888] ;  /* 0x00011100ff0a07ac */ /* 0x000ea20008000a00 */
[----:B------:R-:W-:Y:S07]  /*3e20*/  @UP0 UIMAD UR8, UR36, UR4, URZ ;  /* 0x00000004240802a4 */ /* 0x000fee000f8e02ff */
[----:B------:R-:W-:Y:S01]  /*3e30*/  @!P0 PRMT R171, R0, 0x7610, R171 ;  /* 0x0000761000ab8816 */ /* 0x000fe200000000ab */
[----:B--2---:R-:W-:Y:S03]  /*3e40*/  @UP0 UIMAD.WIDE UR10, UR8, 0x4, UR10 ;  /* 0x00000004080a08a5 */ /* 0x004fe6000f8e020a */
[----:B------:R-:W2:Y:S03]  /*3e50*/  @!UP0 LDCU UR8, c[0x0][0x880] ;  /* 0x00011000ff0887ac */ /* 0x000ea60008000800 */
[----:B------:R-:W-:Y:S01]  /*3e60*/  IMAD.U32 R10, RZ, RZ, UR10 ;  /* 0x0000000aff0a7e24 */ /* 0x000fe2000f8e00ff */
[----:B------:R-:W-:Y:S05]  /*3e70*/  MOV R11, UR11 ;  /* 0x0000000b000b7c02 */ /* 0x000fea0008000f00 */
[----:B-----5:R3:W5:Y:S02]  /*3e80*/  @P0 LDG.E R81, desc[UR46][R10.64] ;  /* 0x0000002e0a510981 */ /* 0x020764000c1e1900 */
[----:B--23--:R-:W-:Y:S07]  /*3e90*/  @!P0 IMAD.U32 R81, RZ, RZ, UR8 ;  /* 0x00000008ff518e24 */ /* 0x00cfee000f8e00ff */
.L_x_69:
[----:B-----5:R-:W-:Y:S01]  /*3ea0*/  @!P2 FSETP.EQ.AND P0, PT, R81, RZ, PT ;  /* 0x000000ff5100a20b */ /* 0x020fe20003f02000 */
[----:B------:R-:W-:Y:S01]  /*3eb0*/  @!UPT UIADD3 URZ, UPT, UPT, URZ, URZ, URZ ;  /* 0x000000fffffff290 */ /* 0x000fe2000fffe0ff */
[----:B------:R-:W-:Y:S11]  /*3ec0*/  @!P2 BRA `(.L_x_70) ;  /* 0x000000000014a947 */ /* 0x000ff60003800000 */
[----:B------:R-:W-:Y:S02]  /*3ed0*/  LOP3.LUT P2, RZ, R171, 0xff, RZ, 0xc0, !PT ;  /* 0x000000ffabff7812 */ /* 0x000fe4000784c0ff */
[----:B------:R-:W-:Y:S04]  /*3ee0*/  PLOP3.LUT P0, PT, PT, PT, UP0, 0x80, 0x8 ;  /* 0x000000000008781c */ /* 0x000fe80003f0f008 */
[----:B------:R-:W-:Y:S07]  /*3ef0*/  PLOP3.LUT P0, PT, P0, PT, PT, 0x8, 0x80 ;  /* 0x000000000080781c */ /* 0x000fee000070e170 */
[----:B------:R-:W-:Y:S11]  /*3f00*/  @P2 FSETP.EQ.AND P0, PT, R81, RZ, PT ;  /* 0x000000ff5100220b */ /* 0x000ff60003f02000 */
[----:B------:R-:W-:Y:S02]  /*3f10*/  @!UPT UIADD3 URZ, UPT, UPT, URZ, URZ, URZ ;  /* 0x000000fffffff290 */ /* 0x000fe4000fffe0ff */
.L_x_70:
[----:B------:R-:W3:Y:S01]  /*3f20*/  SYNCS.PHASECHK.TRANS64.TRYWAIT P2, [UR7+0x50], R12 ;  /* 0x0000500cff0075a7 */ /* 0x000ee20008041107 */
[----:B------:R-:W-:Y:S04]  /*3f30*/  ELECT P4, URZ, PT ;  /* 0x0000000000ff782f */ /* 0x000fe80003880000 */
[----:B------:R-:W-:Y:S11]  /*3f40*/  PLOP3.LUT P4, PT, P0, P4, PT, 0xf2, 0x2f ;  /* 0x00000000002f781c */ /* 0x000ff60000789e72 */
[----:B------:R-:W-:Y:S02]  /*3f50*/  @!UPT UIADD3 URZ, UPT, UPT, URZ, URZ, URZ ;  /* 0x000000fffffff290 */ /* 0x000fe4000fffe0ff */
[----:B-1----:R-:W-:Y:S05]  /*3f60*/  @!P4 IADD3 R9, P0, PT, R32, 0x580, RZ ;  /* 0x000005802009c810 */ /* 0x002fea0007f1e0ff */
[----:B--2---:R-:W-:Y:S01]  /*3f70*/  @!P4 IMAD.X R0, RZ, RZ, R33, P0 ;  /* 0x000000ffff00c224 */ /* 0x004fe200000e0621 */
[----:B---3--:R-:W-:Y:S07]  /*3f80*/  @!P2 BRA `(.L_x_71) ;  /* 0x000000740060a947 */ /* 0x008fee0003800000 */
.L_x_149:
[----:B------:R-:W-:Y:S01]  /*3f90*/  @!P4 R2UR UR8, R0 ;  /* 0x000000000008c2ca */ /* 0x000fe200000e0000 */
[----:B------:R-:W-:Y:S01]  /*3fa0*/  VOTEU.ALL UP1, P4 ;  /* 0x0000000000ff7886 */ /* 0x000fe20002020000 */
[----:B------:R-:W-:Y:S01]  /*3fb0*/  @!P4 R2UR UR9, R9 ;  /* 0x000000000909c2ca */ /* 0x000fe200000e0000 */
[----:B------:R-:W-:Y:S01]  /*3fc0*/  @!P4 IMAD.MOV.U32 R0, RZ, RZ, 0x2000 ;  /* 0x00002000ff00c424 */ /* 0x000fe200078e00ff */
[----:B------:R-:W-:Y:S01]  /*3fd0*/  UMOV UR10, 0x0 ;  /* 0x00000000000a7882 */ /* 0x000fe20000000000 */
[----:B------:R-:W-:Y:S01]  /*3fe0*/  UMOV UR11, 0x10000000 ;  /* 0x10000000000b7882 */ /* 0x000fe20000000000 */
[----:B------:R-:W-:Y:S01]  /*3ff0*/  @!UP1 UIADD3 UR32, UPT, UPT, UR7, 0x200, URZ ;  /* 0x0000020007209890 */ /* 0x000fe2000fffe0ff */
[----:B------:R-:W-:Y:S01]  /*4000*/  @!P4 IADD3 R9, P0, PT, R32, 0x580, RZ ;  /* 0x000005802009c810 */ /* 0x000fe20007f1e0ff */
[----:B------:R-:W-:Y:S05]  /*4010*/  VOTEU.ALL UP1, P4 ;  /* 0x0000000000ff7886 */ /* 0x000fea0002020000 */
[----:B------:R-:W-:Y:S01]  /*4020*/  IMAD.U32 R11, RZ, RZ, UR8 ;  /* 0x00000008ff0b7e24 */ /* 0x000fe2000f8e00ff */
[----:B------:R-:W-:Y:S01]  /*4030*/  UPRMT UR8, UR37, 0x654, UR33 ;  /* 0x0000065425087896 */ /* 0x000fe20008000021 */
[----:B------:R-:W-:Y:S03]  /*4040*/  IMAD.U32 R10, RZ, RZ, UR9 ;  /* 0x00000009ff0a7e24 */ /* 0x000fe6000f8e00ff */
[----:B------:R-:W-:Y:S02]  /*4050*/  @!P4 R2UR UR15, R11 ;  /* 0x000000000b0fc2ca */ /* 0x000fe400000e0000 */
[----:B------:R-:W-:Y:S11]  /*4060*/  @!P4 R2UR UR14, R10 ;  /* 0x000000000a0ec2ca */ /* 0x000ff600000e0000 */
[----:B------:R-:W-:Y:S02]  /*4070*/  @!UPT UIADD3 URZ, UPT, UPT, URZ, URZ, URZ ;  /* 0x000000fffffff290 */ /* 0x000fe4000fffe0ff */
[----:B------:R2:W-:Y:S01]  /*4080*/  @!UP1 UTMALDG.3D [UR32], [UR14], desc[UR10] ;  /* 0x00000a200e0095b4 */ /* 0x0005e20008011000 */
[----:B------:R3:W-:Y:S01]  /*4090*/  @!P4 SYNCS.ARRIVE.TRANS64.RED.A0TR RZ, [UR7+0x30], R0 ;  /* 0x00003000ffffc9a7 */ /* 0x0007e20008300407 */
[----:B------:R-:W-:Y:S01]  /*40a0*/  SYNCS.ARRIVE.TRANS64.RED.A1T0 RZ, [UR8], RZ ;  /* 0x000000ffffff79a7 */ /* 0x000fe20008100408 */
[----:B---3--:R-:W-:Y:S01]  /*40b0*/  @!P4 IMAD.X R0, RZ, RZ, R33, P0 ;  /* 0x000000ffff00c224 */ /* 0x008fe200000e0621 */
[----:B------:R-:W3:Y:S02]  /*40c0*/  SYNCS.PHASECHK.TRANS64.TRYWAIT P2, [UR7+0x58], R12 ;  /* 0x0000580cff0075a7 */ /* 0x000ee40008041107 */
[----:B--23--:R-:W-:Y:S05]  /*40d0*/  @!P2 BRA `(.L_x_72) ;  /* 0x000000740024a947 */ /* 0x00cfea0003800000 */
.L_x_151:
        /* <DEDUP_REMOVED lines=8> */
[----:B------:R-:W-:Y:S01]  /*4160*/  @!UP1 UIADD3 UR24, UPT, UPT, UR7, 0x2200, URZ ;  /* 0x0000220007189890 */ /* 0x000fe2000fffe0ff */
[----:B------:R-:W-:Y:S01]  /*4170*/  VOTEU.ALL UP1, P4 ;  /* 0x0000000000ff7886 */ /* 0x000fe20002020000 */
[----:B------:R-:W-:Y:S01]  /*4180*/  UMOV UR27, UR35 ;  /* 0x00000023001b7c82 */ /* 0x000fe20008000000 */
[----:B------:R-:W-:Y:S02]  /*4190*/  UMOV UR28, UR36 ;  /* 0x00000024001c7c82 */ /* 0x000fe40008000000 */
[----:B------:R-:W-:Y:S01]  /*41a0*/  IMAD.U32 R11, RZ, RZ, UR8 ;  /* 0x00000008ff0b7e24 */ /* 0x000fe2000f8e00ff */
[----:B------:R-:W-:Y:S01]  /*41b0*/  UPRMT UR8, UR37, 0x654, UR25 ;  /* 0x0000065425087896 */ /* 0x000fe20008000019 */
[----:B------:R-:W-:Y:S02]  /*41c0*/  IMAD.U32 R10, RZ, RZ, UR9 ;  /* 0x00000009ff0a7e24 */ /* 0x000fe4000f8e00ff */
[----:B------:R-:W-:Y:S01]  /*41d0*/  @!P4 IMAD.X R20, RZ, RZ, R33, P0 ;  /* 0x000000ffff14c224 */ /* 0x000fe200000e0621 */
[----:B------:R-:W-:Y:S02]  /*41e0*/  @!P4 R2UR UR15, R11 ;  /* 0x000000000b0fc2ca */ /* 0x000fe400000e0000 */
[----:B------:R-:W-:Y:S11]  /*41f0*/  @!P4 R2UR UR14, R10 ;  /* 0x000000000a0ec2ca */ /* 0x000ff600000e0000 */
[----:B------:R-:W-:Y:S02]  /*4200*/  @!UPT UIADD3 URZ, UPT, UPT, URZ, URZ, URZ ;  /* 0x000000fffffff290 */ /* 0x000fe4000fffe0ff */
[----:B------:R2:W-:Y:S01]  /*4210*/  @!UP1 UTMALDG.3D [UR24], [UR14], desc[UR10] ;  /* 0x00000a180e0095b4 */ /* 0x0005e20008011000 */
[----:B------:R2:W-:Y:S01]  /*4220*/  @!P4 SYNCS.ARRIVE.TRANS64.RED.A0TR RZ, [UR7+0x38], R0 ;  /* 0x00003800ffffc9a7 */ /* 0x0005e20008300407 */
[----:B------:R-:W-:Y:S01]  /*4230*/  SYNCS.ARRIVE.TRANS64.RED.A1T0 RZ, [UR8], RZ ;  /* 0x000000ffffff79a7 */ /* 0x000fe20008100408 */
[----:B------:R-:W3:Y:S02]  /*4240*/  SYNCS.PHASECHK.TRANS64.TRYWAIT P2, [UR7+0x60], R12 ;  /* 0x0000600cff0075a7 */ /* 0x000ee40008041107 */
[----:B--23--:R-:W-:Y:S05]  /*4250*/  @!P2 BRA `(.L_x_73) ;  /* 0x0000007000dca947 */ /* 0x00cfea0003800000 */
.L_x_153:
[----:B------:R-:W2:Y:S01]  /*4260*/  LDC.64 R14, c[0x0][0xb10] ;  /* 0x0002c400ff0e7b82 */ /* 0x000ea20000000a00 */
[----:B------:R-:W-:Y:S01]  /*4270*/  @!P4 R2UR UR8, R20 ;  /* 0x000000001408c2ca */ /* 0x000fe200000e0000 */
[----:B------:R-:W-:Y:S01]  /*4280*/  VOTEU.ALL UP1, P4 ;  /* 0x0000000000ff7886 */ /* 0x000fe20002020000 */
[----:B------:R-:W-:Y:S01]  /*4290*/  @!P4 R2UR UR9, R21 ;  /* 0x000000001509c2ca */ /* 0x000fe200000e0000 */
[----:B------:R-:W-:Y:S01]  /*42a0*/  UMOV UR10, 0x0 ;  /* 0x00000000000a7882 */ /* 0x000fe20000000000 */
[----:B------:R-:W-:Y:S03]  /*42b0*/  UMOV UR11, 0x10000000 ;  /* 0x10000000000b7882 */ /* 0x000fe60000000000 */
[----:B------:R-:W3:Y:S01]  /*42c0*/  LDC.64 R10, c[0x0][0xb18] ;  /* 0x0002c600ff0a7b82 */ /* 0x000ee20000000a00 */
[----:B------:R-:W-:Y:S01]  /*42d0*/  @!UP1 UIADD3 UR18, UPT, UPT, UR34, 0x80, URZ ;  /* 0x0000008022129890 */ /* 0x000fe2000fffe0ff */
[----:B------:R-:W-:Y:S01]  /*42e0*/  @P3 SHF.R.U32.HI R28, RZ, 0x10, R25 ;  /* 0x00000010ff1c3819 */ /* 0x000fe20000011619 */
[----:B------:R-:W-:Y:S01]  /*42f0*/  @!UP1 UIADD3 UR16, UPT, UPT, UR7, 0x4200, URZ ;  /* 0x0000420007109890 */ /* 0x000fe2000fffe0ff */
[----:B------:R-:W-:Y:S01]  /*4300*/  VIADD R30, R30, 0x1 ;  /* 0x000000011e1e7836 */ /* 0x000fe20000000000 */
[----:B------:R-:W-:Y:S03]  /*4310*/  VOTEU.ALL UP1, P4 ;  /* 0x0000000000ff7886 */ /* 0x000fe60002020000 */
[----:B------:R-:W5:Y:S01]  /*4320*/  @!P1 LDC R0, c[0x0][0xb20] ;  /* 0x0002c800ff009b82 */ /* 0x000f620000000800 */
[----:B------:R-:W-:Y:S01]  /*4330*/  UMOV UR19, UR35 ;  /* 0x0000002300137c82 */ /* 0x000fe20008000000 */
[----:B------:R-:W-:Y:S01]  /*4340*/  IMAD.U32 R21, RZ, RZ, UR8 ;  /* 0x00000008ff157e24 */ /* 0x000fe2000f8e00ff */
[----:B------:R-:W-:Y:S05]  /*4350*/  UMOV UR20, UR36 ;  /* 0x0000002400147c82 */ /* 0x000fea0008000000 */
[----:B-1----:R-:W1:Y:S01]  /*4360*/  @!P1 LDC R3, c[0x0][0xb0c] ;  /* 0x0002c300ff039b82 */ /* 0x002e620000000800 */
[----:B------:R-:W-:Y:S01]  /*4370*/  IMAD.U32 R20, RZ, RZ, UR9 ;  /* 0x00000009ff147e24 */ /* 0x000fe2000f8e00ff */
[----:B------:R-:W-:Y:S01]  /*4380*/  UPRMT UR8, UR37, 0x654, UR17 ;  /* 0x0000065425087896 */ /* 0x000fe20008000011 */
[----:B------:R-:W-:Y:S03]  /*4390*/  @!P4 R2UR UR15, R21 ;  /* 0x00000000150fc2ca */ /* 0x000fe600000e0000 */
[----:B------:R-:W-:Y:S01]  /*43a0*/  @!P4 R2UR UR14, R20 ;  /* 0x00000000140ec2ca */ /* 0x000fe200000e0000 */
[----:B------:R-:W-:Y:S11]  /*43b0*/  @!P4 IMAD.MOV.U32 R20, RZ, RZ, 0x2000 ;  /* 0x00002000ff14c424 */ /* 0x000ff600078e00ff */
[----:B------:R-:W-:Y:S01]  /*43c0*/  @!UPT UIADD3 URZ, UPT, UPT, URZ, URZ, URZ ;  /* 0x000000fffffff290 */ /* 0x000fe2000fffe0ff */
[----:B------:R1:W-:Y:S01]  /*43d0*/  @!UP1 UTMALDG.3D [UR16], [UR14], desc[UR10] ;  /* 0x00000a100e0095b4 */ /* 0x0003e20008011000 */
[----:B------:R1:W-:Y:S02]  /*43e0*/  @!P4 SYNCS.ARRIVE.TRANS64.RED.A0TR RZ, [UR7+0x40], R20 ;  /* 0x00004014ffffc9a7 */ /* 0x0003e40008300407 */
[----:B-1----:R-:W-:Y:S01]  /*43f0*/  @!P1 ISETP.NE.AND P2, PT, R3, 0x1, PT ;  /* 0x000000010300980c */ /* 0x002fe20003f45270 */
[C---:B--2---:R-:W-:Y:S01]  /*4400*/  @!P1 IMAD.HI.U32 R14, R13.reuse, R14, RZ ;  /* 0x0000000e0d0e9227 */ /* 0x044fe200078e00ff */
[----:B---3--:R-:W-:Y:S03]  /*4410*/  @!P1 ISETP.NE.AND P0, PT, R10, 0x1, PT ;  /* 0x000000010a00980c */ /* 0x008fe60003f05270 */
[C---:B------:R-:W-:Y:S01]  /*4420*/  @!P1 IMAD.HI.U32 R11, R8.reuse, R11, RZ ;  /* 0x0000000b080b9227 */ /* 0x040fe200078e00ff */
[----:B------:R-:W-:Y:S04]  /*4430*/  @!P1 SHF.R.U32.HI R14, RZ, R15, R14 ;  /* 0x0000000fff0e9219 */ /* 0x000fe8000001160e */
[----:B-----5:R-:W-:Y:S01]  /*4440*/  @!P1 SHF.R.U32.HI R9, RZ, R0, R11 ;  /* 0x00000000ff099219 */ /* 0x020fe2000001160b */
[----:B------:R-:W-:Y:S01]  /*4450*/  SYNCS.ARRIVE.TRANS64.RED.A1T0 RZ, [UR8], RZ ;  /* 0x000000ffffff79a7 */ /* 0x000fe20008100408 */
[----:B------:R-:W-:Y:S02]  /*4460*/  @!P1 SEL R14, R13, R14, !P2 ;  /* 0x0000000e0d0e9207 */ /* 0x000fe40005000000 */
[----:B------:R-:W-:Y:S01]  /*4470*/  @!P1 SEL R9, R8, R9, !P0 ;  /* 0x0000000908099207 */ /* 0x000fe20004000000 */
[----:B------:R-:W1:Y:S04]  /*4480*/  SYNCS.PHASECHK.TRANS64.TRYWAIT P5, [UR7+0x68], R12 ;  /* 0x0000680cff0075a7 */ /* 0x000e6800080a1107 */
[----:B------:R-:W-:Y:S02]  /*4490*/  @!P1 IMAD.IADD R0, R9, 0x1, -R14 ;  /* 0x0000000109009824 */ /* 0x000fe400078e0a0e */
[----:B------:R-:W-:Y:S02]  /*44a0*/  @!P1 IMAD.IADD R9, R14, 0x1, -R9 ;  /* 0x000000010e099824 */ /* 0x000fe400078e0a09 */
[----:B------:R-:W-:Y:S02]  /*44b0*/  @!P1 IMAD R13, R0, R3, R13 ;  /* 0x00000003000d9224 */ /* 0x000fe400078e020d */
[----:B------:R-:W-:Y:S01]  /*44c0*/  @!P1 IMAD R8, R9, R10, R8 ;  /* 0x0000000a09089224 */ /* 0x000fe200078e0208 */
[----:B-1----:R-:W-:Y:S06]  /*44d0*/  @!P5 BRA `(.L_x_74) ;  /* 0x000000700054d947 */ /* 0x002fec0003800000 */
.L_x_155:
[----:B-1----:R-:W-:Y:S01]  /*44e0*/  @!P4 IADD3 R3, P0, PT, R32, 0x580, RZ ;  /* 0x000005802003c810 */ /* 0x002fe20007f1e0ff */
[----:B------:R-:W-:Y:S01]  /*44f0*/  VOTEU.ALL UP1, P4 ;  /* 0x0000000000ff7886 */ /* 0x000fe20002020000 */
[----:B------:R-:W-:Y:S01]  /*4500*/  UMOV UR18, 0x0 ;  /* 0x0000000000127882 */ /* 0x000fe20000000000 */
[----:B------:R-:W-:Y:S01]  /*4510*/  UMOV UR19, 0x10000000 ;  /* 0x1000000000137882 */ /* 0x000fe20000000000 */
[----:B------:R-:W-:Y:S01]  /*4520*/  @!P4 R2UR UR9, R3 ;  /* 0x000000000309c2ca */ /* 0x000fe200000e0000 */
[----:B------:R-:W-:Y:S01]  /*4530*/  @!P4 IMAD.X R0, RZ, RZ, R33, P0 ;  /* 0x000000ffff00c224 */ /* 0x000fe200000e0621 */
[----:B------:R-:W-:Y:S01]  /*4540*/  @!UP1 UIADD3 UR10, UPT, UPT, UR34, 0xc0, URZ ;  /* 0x000000c0220a9890 */ /* 0x000fe2000fffe0ff */
[----:B------:R-:W-:Y:S01]  /*4550*/  ISETP.NE.AND P0, PT, R30, 0x2, PT ;  /* 0x000000021e00780c */ /* 0x000fe20003f05270 */
[----:B------:R-:W-:Y:S01]  /*4560*/  UMOV UR11, UR35 ;  /* 0x00000023000b7c82 */ /* 0x000fe20008000000 */
[----:B------:R-:W-:Y:S01]  /*4570*/  UMOV UR12, UR36 ;  /* 0x00000024000c7c82 */ /* 0x000fe20008000000 */
[----:B------:R-:W-:Y:S01]  /*4580*/  @!P4 R2UR UR8, R0 ;  /* 0x000000000008c2ca */ /* 0x000fe200000e0000 */
[----:B------:R-:W-:Y:S01]  /*4590*/  IMAD.IADD R20, R8, 0x1, R147 ;  /* 0x0000000108147824 */ /* 0x000fe200078e0293 */
[----:B------:R-:W-:Y:S01]  /*45a0*/  @P3 R2UR UR36, R28 ;  /* 0x000000001c2432ca */ /* 0x000fe200000e0000 */
[----:B------:R-:W-:Y:S01]  /*45b0*/  IMAD.IADD R21, R13, 0x1, R170 ;  /* 0x000000010d157824 */ /* 0x000fe200078e02aa */
[----:B------:R-:W-:Y:S02]  /*45c0*/  SEL R0, RZ, 0x1, P0 ;  /* 0x00000001ff007807 */ /* 0x000fe40000000000 */
[----:B------:R-:W-:Y:S01]  /*45d0*/  LOP3.LUT R31, R31, 0x1, RZ, 0x3c, !PT ;  /* 0x000000011f1f7812 */ /* 0x000fe200078e3cff */
[----:B------:R-:W-:Y:S01]  /*45e0*/  IMAD.U32 R10, RZ, RZ, UR9 ;  /* 0x00000009ff0a7e24 */ /* 0x000fe2000f8e00ff */
[----:B------:R-:W-:Y:S01]  /*45f0*/  @!UP1 UIADD3 UR9, UPT, UPT, UR7, 0x48, URZ ;  /* 0x0000004807099890 */ /* 0x000fe2000fffe0ff */
[----:B------:R-:W-:Y:S02]  /*4600*/  LOP3.LUT R29, R29, R0, RZ, 0x3c, !PT ;  /* 0x000000001d1d7212 */ /* 0x000fe400078e3cff */
[----:B------:R-:W-:Y:S02]  /*4610*/  SEL R30, R30, RZ, P0 ;  /* 0x000000ff1e1e7207 */ /* 0x000fe40000000000 */
[----:B------:R-:W-:Y:S01]  /*4620*/  IMAD.U32 R11, RZ, RZ, UR8 ;  /* 0x00000008ff0b7e24 */ /* 0x000fe2000f8e00ff */
[----:B------:R-:W-:Y:S01]  /*4630*/  @!P4 R2UR UR14, R10 ;  /* 0x000000000a0ec2ca */ /* 0x000fe200000e0000 */
[----:B------:R-:W-:Y:S01]  /*4640*/  @!UP1 UIADD3 UR8, UPT, UPT, UR7, 0x6200, URZ ;  /* 0x0000620007089890 */ /* 0x000fe2000fffe0ff */
[----:B------:R-:W-:Y:S02]  /*4650*/  VOTEU.ALL UP1, P4 ;  /* 0x0000000000ff7886 */ /* 0x000fe40002020000 */
[----:B------:R-:W-:Y:S11]  /*4660*/  @!P4 R2UR UR15, R11 ;  /* 0x000000000b0fc2ca */ /* 0x000ff600000e0000 */
[----:B------:R-:W-:Y:S02]  /*4670*/  @!UPT UIADD3 URZ, UPT, UPT, URZ, URZ, URZ ;  /* 0x000000fffffff290 */ /* 0x000fe4000fffe0ff */
[----:B------:R2:W-:Y:S01]  /*4680*/  @!UP1 UTMALDG.3D [UR8], [UR14], desc[UR18] ;  /* 0x000012080e0095b4 */ /* 0x0005e20008011000 */
[----:B------:R2:W-:Y:S01]  /*4690*/  @!P4 SYNCS.ARRIVE.TRANS64.RED.A0TR RZ, [UR7+0x48], R23 ;  /* 0x00004817ffffc9a7 */ /* 0x0005e20008300407 */
[----:B------:R-:W-:Y:S01]  /*46a0*/  UPLOP3.LUT UP1, UPT, UPT, UPT, UPT, 0x80, 0x8 ;  /* 0x000000000008789c */ /* 0x000fe20003f2f070 */
[----:B------:R-:W-:Y:S01]  /*46b0*/  SYNCS.ARRIVE.TRANS64.RED.A1T0 RZ, [UR13], RZ ;  /* 0x000000ffffff79a7 */ /* 0x000fe2000810040d */
[----:B------:R-:W-:Y:S09]  /*46c0*/  @P3 BRA `(.L_x_75) ;  /* 0xfffffff000943947 */ /* 0x000ff2000383ffff */
[----:B------:R-:W-:-:S04]  /*46d0*/  SHF.L.U32 R3, R31, 0x1f, RZ ;  /* 0x0000001f1f037819 */ /* 0x000fc800000006ff */
[----:B------:R-:W1:Y:S02]  /*46e0*/  SYNCS.PHASECHK.TRANS64.TRYWAIT P0, [UR7+0x50], R3 ;  /* 0x00005003ff0075a7 */ /* 0x000e640008001107 */
[----:B-1----:R-:W-:Y:S05]  /*46f0*/  @!P0 BRA `(.L_x_76) ;  /* 0x0000006c00e48947 */ /* 0x002fea0003800000 */
.L_x_157:
[----:B------:R-:W3:Y:S02]  /*4700*/  SYNCS.PHASECHK.TRANS64.TRYWAIT P0, [UR7+0x58], R3 ;  /* 0x00005803ff0075a7 */ /* 0x000ee40008001107 */
[----:B---3--:R-:W-:Y:S05]  /*4710*/  @!P0 BRA `(.L_x_77) ;  /* 0x0000006c00f48947 */ /* 0x008fea0003800000 */
.L_x_159:
[----:B------:R-:W3:Y:S02]  /*4720*/  SYNCS.PHASECHK.TRANS64.TRYWAIT P0, [UR7+0x60], R3 ;  /* 0x00006003ff0075a7 */ /* 0x000ee40008001107 */
[----:B---3--:R-:W-:Y:S05]  /*4730*/  @!P0 BRA `(.L_x_78) ;  /* 0x0000007000048947 */ /* 0x008fea0003800000 */
.L_x_161:
[----:B-1----:R-:W-:-:S07]  /*4740*/  MOV R0, UR7 ;  /* 0x0000000700007c02 */ /* 0x002fce0008000f00 */
.L_x_79:
[----:B-1----:R-:W-:-:S04]  /*4750*/  SHF.L.U32 R3, R31, 0x1f, RZ ;  /* 0x0000001f1f037819 */ /* 0x002fc800000006ff */
[----:B------:R1:W3:Y:S03]  /*4760*/  SYNCS.PHASECHK.TRANS64.TRYWAIT P0, [R0+URZ+0x68], R3 ;  /* 0x00006803000075a7 */ /* 0x0002e600080011ff */
[----:B---3--:R-:W-:Y:S05]  /*4770*/  @!P0 NANOSLEEP.SYNCS 0x989680 ;  /* 0x009896800000895d */ /* 0x008fea0003900000 */
[----:B------:R-:W3:Y:S02]  /*4780*/  @!P0 SYNCS.PHASECHK.TRANS64 P0, [R0+URZ+0x68], R3 ;  /* 0x00006803000085a7 */ /* 0x000ee400080010ff */
[----:B--23--:R-:W-:Y:S05]  /*4790*/  @P0 EXIT ;  /* 0x000000000000094d */ /* 0x00cfea0003800000 */
[----:B------:R-:W-:Y:S05]  /*47a0*/  BRA `(.L_x_79) ;  /* 0xfffffffc00e87947 */ /* 0x000fea000383ffff */
.L_x_64:
[----:B------:R-:W-:-:S06]  /*47b0*/  UISETP.GE.AND UP1, UPT, UR8, 0x4, UPT ;  /* 0x000000040800788c */ /* 0x000fcc000bf26270 */
[----:B------:R-:W-:-:S13]  /*47c0*/  PLOP3.LUT P0, PT, PT, PT, UP1, 0x80, 0x8 ;  /* 0x000000000008781c */ /* 0x000fda0003f0f018 */
[----:B------:R-:W-:Y:S05]  /*47d0*/  @!P0 EXIT ;  /* 0x000000000000894d */ /* 0x000fea0003800000 */
[----:B------:R-:W-:Y:S01]  /*47e0*/  BAR.SYNC.DEFER_BLOCKING 0x6, 0xa0 ;  /* 0x0182800000007b1d */ /* 0x000fe20000010000 */
[C---:B------:R-:W-:Y:S01]  /*47f0*/  IMAD.SHL.U32 R3, R185.reuse, 0x40, RZ ;  /* 0x00000040b9037824 */ /* 0x040fe200078e00ff */
[C---:B------:R-:W-:Y:S01]  /*4800*/  LOP3.LUT R189, R185.reuse, 0x60, RZ, 0xc0, !PT ;  /* 0x00000060b9bd7812 */ /* 0x040fe200078ec0ff */
[C---:B------:R-:W-:Y:S01]  /*4810*/  IMAD.SHL.U32 R172, R185.reuse, 0x8, RZ ;  /* 0x00000008b9ac7824 */ /* 0x040fe200078e00ff */
[C---:B------:R-:W-:Y:S01]  /*4820*/  LOP3.LUT R187, R185.reuse, 0x2, RZ, 0xc0, !PT ;  /* 0x00000002b9bb7812 */ /* 0x040fe200078ec0ff */
[----:B------:R-:W-:Y:S01]  /*4830*/  IMAD.U32 R79, R185, 0x10000, RZ ;  /* 0x00010000b94f7824 */ /* 0x000fe200078e00ff */
[----:B------:R-:W-:Y:S02]  /*4840*/  UMOV UR49, 0x400 ;  /* 0x0000040000317882 */ /* 0x000fe40000000000 */
[----:B------:R-:W1:Y:S01]  /*4850*/  LDC R177, c[0x0][0x370] ;  /* 0x0000dc00ffb17b82 */ /* 0x000e620000000800 */
[----:B------:R-:W-:Y:S01]  /*4860*/  ULEA UR49, UR37, UR49, 0x18 ;  /* 0x0000003125317291 */ /* 0x000fe2000f8ec0ff */
[----:B------:R-:W-:Y:S01]  /*4870*/  LOP3.LUT R5, R3, 0x180, RZ, 0xc0, !PT ;  /* 0x0000018003057812 */ /* 0x000fe200078ec0ff */
[----:B------:R-:W-:Y:S01]  /*4880*/  HFMA2 R191, -RZ, RZ, 0, 0 ;  /* 0x00000000ffbf7431 */ /* 0x000fe200000001ff */
[----:B------:R-:W-:Y:S01]  /*4890*/  LOP3.LUT R79, R79, 0x600000, RZ, 0xc0, !PT ;  /* 0x006000004f4f7812 */ /* 0x000fe200078ec0ff */
[----:B------:R-:W-:Y:S01]  /*48a0*/  UIADD3 UR4, UPT, UPT, UR49, 0x8200, URZ ;  /* 0x0000820031047890 */ /* 0x000fe2000fffe0ff */
[----:B------:R-:W-:Y:S01]  /*48b0*/  LOP3.LUT R172, R5, 0x30, R172, 0xf8, !PT ;  /* 0x0000003005ac7812 */ /* 0x000fe200078ef8ac */
[----:B------:R-:W-:Y:S01]  /*48c0*/  IMAD.MOV.U32 R76, RZ, RZ, RZ ;  /* 0x000000ffff4c7224 */ /* 0x000fe200078e00ff */
[----:B------:R-:W2:Y:S01]  /*48d0*/  LDC R74, c[0x0][0xb0c] ;  /* 0x0002c300ff4a7b82 */ /* 0x000ea20000000800 */
[----:B------:R-:W-:-:S02]  /*48e0*/  LOP3.LUT R185, R185, 0x4, RZ, 0xc0, !PT ;  /* 0x00000004b9b97812 */ /* 0x000fc400078ec0ff */
[----:B------:R-:W-:Y:S02]  /*48f0*/  CS2R R182, SRZ ;  /* 0x0000000000b67805 */ /* 0x000fe4000001ff00 */
[----:B------:R-:W-:Y:S02]  /*4900*/  LOP3.LUT R172, R172, 0x1e40, R3, 0xf8, !PT ;  /* 0x00001e40acac7812 */ /* 0x000fe400078ef803 */
[----:B------:R-:W-:Y:S02]  /*4910*/  CS2R R180, SRZ ;  /* 0x0000000000b47805 */ /* 0x000fe4000001ff00 */
[----:B------:R-:W-:Y:S01]  /*4920*/  IADD3 R184, PT, PT, -R185, 0x2, RZ ;  /* 0x00000002b9b87810 */ /* 0x000fe20007ffe1ff */
[----:B------:R-:W-:Y:S01]  /*4930*/  IMAD.MOV R176, RZ, RZ, -R187 ;  /* 0x000000ffffb07224 */ /* 0x000fe200078e0abb */
[----:B------:R-:W-:Y:S01]  /*4940*/  MOV R188, UR4 ;  /* 0x0000000400bc7c02 */ /* 0x000fe20008000f00 */
[----:B------:R-:W4:Y:S01]  /*4950*/  LDC R174, c[0x0][0xb20] ;  /* 0x0002c800ffae7b82 */ /* 0x000f220000000800 */
[----:B------:R-:W3:Y:S01]  /*4960*/  LDS R0, [UR49+0x110] ;  /* 0x00011031ff007984 */ /* 0x000ee20008000800 */
[----:B------:R-:W-:Y:S01]  /*4970*/  VIADD R186, R172, UR49 ;  /* 0x00000031acba7c36 */ /* 0x000fe20008000000 */
[----:B------:R-:W1:Y:S01]  /*4980*/  LDCU.64 UR52, c[0x0][0x348] ;  /* 0x00006900ff3477ac */ /* 0x000e620008000a00 */
[----:B------:R-:W-:-:S02]  /*4990*/  IMAD.MOV R175, RZ, RZ, -R185 ;  /* 0x000000ffffaf7224 */ /* 0x000fc400078e0ab9 */
[----:B------:R-:W-:Y:S01]  /*49a0*/  VIADD R186, R186, 0x200 ;  /* 0x00000200baba7836 */ /* 0x000fe20000000000 */
[----:B------:R-:W1:Y:S01]  /*49b0*/  LDCU.64 UR38, c[0x0][0x888] ;  /* 0x00011100ff2677ac */ /* 0x000e620008000a00 */
[----:B------:R-:W1:Y:S01]  /*49c0*/  LDC R73, c[0x0][0xb30] ;  /* 0x0002cc00ff497b82 */ /* 0x000e620000000800 */
[----:B------:R-:W1:Y:S01]  /*49d0*/  LDCU.64 UR44, c[0x0][0x890] ;  /* 0x00011200ff2c77ac */ /* 0x000e620008000a00 */
[----:B------:R-:W-:-:S06]  /*49e0*/  UIADD3 UR48, UPT, UPT, UR49, 0x200, URZ ;  /* 0x0000020031307890 */ /* 0x000fcc000fffe0ff */
[----:B------:R-:W1:Y:S08]  /*49f0*/  LDC.64 R168, c[0x0][0xb10] ;  /* 0x0002c400ffa87b82 */ /* 0x000e700000000a00 */
[----:B------:R-:W1:Y:S08]  /*4a00*/  LDC.64 R70, c[0x0][0xb18] ;  /* 0x0002c600ff467b82 */ /* 0x000e700000000a00 */
[----:B------:R-:W1:Y:S08]  /*4a10*/  LDC.64 R68, c[0x0][0xb28] ;  /* 0x0002ca00ff447b82 */ /* 0x000e700000000a00 */
[----:B------:R-:W1:Y:S01]  /*4a20*/  LDC.64 R166, c[0x0][0x8b0] ;  /* 0x00022c00ffa67b82 */ /* 0x000e620000000a00 */
[----:B---3--:R-:W-:-:S07]  /*4a30*/  IMAD.IADD R79, R0, 0x1, R79 ;  /* 0x00000001004f7824 */ /* 0x008fce00078e024f */
[----:B------:R-:W3:Y:S08]  /*4a40*/  LDC.64 R164, c[0x0][0x8a8] ;  /* 0x00022a00ffa47b82 */ /* 0x000ef00000000a00 */
[----:B--2-4-:R-:W1:Y:S02]  /*4a50*/  LDC R178, c[0x0][0x374] ;  /* 0x0000dd00ffb27b82 */ /* 0x014e640000000800 */
.L_x_124:
[C---:B------:R-:W-:Y:S02]  /*4a60*/  LEA R0, R191.reuse, UR49, 0x3 ;  /* 0x00000031bf007c11 */ /* 0x040fe4000f8e18ff */
[----:B------:R-:W-:Y:S02]  /*4a70*/  SHF.L.U32 R3, R182, 0x1f, RZ ;  /* 0x0000001fb6037819 */ /* 0x000fe400000006ff */
[----:B------:R-:W-:Y:S02]  /*4a80*/  LEA R16, R191, UR49, 0x4 ;  /* 0x00000031bf107c11 */ /* 0x000fe4000f8e20ff */
[----:B------:R-:W2:Y:S02]  /*4a90*/  SYNCS.PHASECHK.TRANS64.TRYWAIT P0, [R0+URZ+0x80], R3 ;  /* 0x00008003000075a7 */ /* 0x000ea400080011ff */
[----:B-12---:R-:W-:Y:S05]  /*4aa0*/  @!P0 BRA `(.L_x_80) ;  /* 0x0000006c00408947 */ /* 0x006fea0003800000 */
.L_x_162:
[----:B------:R-:W4:Y:S01]  /*4ab0*/  LDC.64 R12, c[0x0][0xb10] ;  /* 0x0002c400ff0c7b82 */ /* 0x000f220000000a00 */
[----:B------:R-:W3:Y:S01]  /*4ac0*/  LDS.128 R16, [R16+0xf0] ;  /* 0x0000f00010107984 */ /* 0x000ee20000000c00 */
[----:B-1----:R-:W-:Y:S01]  /*4ad0*/  ISETP.NE.AND P1, PT, R73, 0x1, PT ;  /* 0x000000014900780c */ /* 0x002fe20003f25270 */
[----:B--2---:R-:W-:Y:S01]  /*4ae0*/  VIADD R0, R0, 0x90 ;  /* 0x0000009000007836 */ /* 0x004fe20000000000 */
[----:B------:R-:W-:Y:S04]  /*4af0*/  ISETP.GE.AND P0, PT, R72, 0x1, PT ;  /* 0x000000014800780c */ /* 0x000fe80003f06270 */
[----:B------:R-:W1:Y:S01]  /*4b00*/  LDC.64 R10, c[0x0][0xb18] ;  /* 0x0002c600ff0a7b82 */ /* 0x000e620000000a00 */
[----:B------:R-:W-:Y:S01]  /*4b10*/  PRMT R0, RZ, 0x654, R0 ;  /* 0x00000654ff007816 */ /* 0x000fe20000000000 */
[----:B------:R-:W-:Y:S01]  /*4b20*/  @!PT LDS RZ, [RZ] ;  /* 0x00000000fffff984 */ /* 0x000fe20000000800 */
[----:B------:R-:W-:Y:S01]  /*4b30*/  @!PT LDS RZ, [RZ] ;  /* 0x00000000fffff984 */ /* 0x000fe20000000800 */
[----:B------:R-:W-:Y:S01]  /*4b40*/  @!PT LDS RZ, [RZ] ;  /* 0x00000000fffff984 */ /* 0x000fe20000000800 */
[----:B------:R-:W-:Y:S01]  /*4b50*/  @!PT LDS RZ, [RZ] ;  /* 0x00000000fffff984 */ /* 0x000fe20000000800 */
[----:B------:R2:W-:Y:S06]  /*4b60*/  MEMBAR.ALL.CTA ;  /* 0x0000000000007992 */ /* 0x0005ec0000008000 */
[----:B--2---:R-:W2:Y:S01]  /*4b70*/  FENCE.VIEW.ASYNC.S ;  /* 0x00000000000073c6 */ /* 0x004ea20000000000 */
[----:B------:R-:W1:Y:S08]  /*4b80*/  @!P1 LDC R14, c[0x0][0xb20] ;  /* 0x0002c800ff0e9b82 */ /* 0x000e700000000800 */
[----:B------:R-:W1:Y:S01]  /*4b90*/  @!P1 LDC R9, c[0x0][0xb0c] ;  /* 0x0002c300ff099b82 */ /* 0x000e620000000800 */
[----:B--2---:R2:W-:Y:S01]  /*4ba0*/  SYNCS.ARRIVE.TRANS64.RED.A1T0 RZ, [R0+URZ], RZ ;  /* 0x000000ff00ff79a7 */ /* 0x0045e200081004ff */
[----:B---3--:R-:W-:Y:S04]  /*4bb0*/  LOP3.LUT P4, RZ, R18, 0x1, RZ, 0xc0, !PT ;  /* 0x0000000112ff7812 */ /* 0x008fe8000788c0ff */
[----:B------:R-:W-:Y:S09]  /*4bc0*/  P2R R190, PR, RZ, 0x10 ;  /* 0x00000010ffbe7803 */ /* 0x000ff20000000000 */
[----:B------:R-:W-:Y:S02]  /*4bd0*/  @P4 MOV R77, R16 ;  /* 0x00000010004d4202 */ /* 0x000fe40000000f00 */
[----:B------:R-:W-:Y:S01]  /*4be0*/  @P4 LOP3.LUT R75, R17, 0xffff, RZ, 0xc0, !PT ;  /* 0x0000ffff114b4812 */ /* 0x000fe200078ec0ff */
[----:B--2-4-:R-:W-:Y:S06]  /*4bf0*/  @!P0 BRA `(.L_x_81) ;  /* 0x0000000000a48947 */ /* 0x014fec0003800000 */
[----:B------:R-:W-:Y:S01]  /*4c00*/  IMAD.HI.U32 R23, R178, R71, RZ ;  /* 0x00000047b2177227 */ /* 0x000fe200078e00ff */
[----:B------:R-:W-:Y:S02]  /*4c10*/  ISETP.NE.AND P0, PT, R70, 0x1, PT ;  /* 0x000000014600780c */ /* 0x000fe40003f05270 */
[----:B------:R-:W-:Y:S01]  /*4c20*/  ISETP.NE.AND P2, PT, R72, 0x1, PT ;  /* 0x000000014800780c */ /* 0x000fe20003f45270 */
[----:B------:R-:W-:Y:S01]  /*4c30*/  IMAD.HI.U32 R22, R177, R168, RZ ;  /* 0x000000a8b1167227 */ /* 0x000fe200078e00ff */
[----:B------:R-:W-:Y:S02]  /*4c40*/  SHF.R.U32.HI R23, RZ, R174, R23 ;  /* 0x000000aeff177219 */ /* 0x000fe40000011617 */
[----:B------:R-:W-:Y:S01]  /*4c50*/  ISETP.NE.AND P3, PT, R74, 0x1, PT ;  /* 0x000000014a00780c */ /* 0x000fe20003f65270 */
[----:B------:R-:W-:Y:S01]  /*4c60*/  IMAD.HI.U32 R26, R77, R168, RZ ;  /* 0x000000a84d1a7227 */ /* 0x000fe200078e00ff */
[----:B------:R-:W-:Y:S02]  /*4c70*/  SHF.R.U32.HI R22, RZ, R169, R22 ;  /* 0x000000a9ff167219 */ /* 0x000fe40000011616 */
[----:B------:R-:W-:Y:S01]  /*4c80*/  SEL R3, R178, R23, !P0 ;  /* 0x00000017b2037207 */ /* 0x000fe20004000000 */
[----:B------:R-:W-:Y:S01]  /*4c90*/  IMAD.HI.U32 R23, R75, R71, RZ ;  /* 0x000000474b177227 */ /* 0x000fe200078e00ff */
[----:B------:R-:W-:Y:S02]  /*4ca0*/  SEL R7, R177, R22, !P3 ;  /* 0x00000016b1077207 */ /* 0x000fe40005800000 */
[----:B------:R-:W-:Y:S01]  /*4cb0*/  SHF.R.U32.HI R26, RZ, R169, R26 ;  /* 0x000000a9ff1a7219 */ /* 0x000fe2000001161a */
[-C--:B------:R-:W-:Y:S04]  /*4cc0*/  IMAD.HI.U32 R22, R3, R68.reuse, RZ ;  /* 0x0000004403167227 */ /* 0x080fe800078e00ff */
[----:B------:R-:W-:Y:S01]  /*4cd0*/  IMAD.HI.U32 R24, R7, R68, RZ ;  /* 0x0000004407187227 */ /* 0x000fe200078e00ff */
[-C--:B------:R-:W-:Y:S02]  /*4ce0*/  @P2 SHF.R.U32.HI R3, RZ, R69.reuse, R22 ;  /* 0x00000045ff032219 */ /* 0x080fe40000011616 */
[----:B------:R-:W-:Y:S02]  /*4cf0*/  SHF.R.U32.HI R22, RZ, R174, R23 ;  /* 0x000000aeff167219 */ /* 0x000fe40000011617 */
[----:B------:R-:W-:Y:S01]  /*4d00*/  @P2 SHF.R.U32.HI R7, RZ, R69, R24 ;  /* 0x00000045ff072219 */ /* 0x000fe20000011618 */
[C---:B------:R-:W-:Y:S01]  /*4d10*/  IMAD R2, R72.reuse, R3, RZ ;  /* 0x0000000348027224 */ /* 0x040fe200078e02ff */
[----:B------:R-:W-:Y:S02]  /*4d20*/  SEL R5, R75, R22, !P0 ;  /* 0x000000164b057207 */ /* 0x000fe40004000000 */
[----:B------:R-:W-:Y:S01]  /*4d30*/  SEL R3, R77, R26, !P3 ;  /* 0x0000001a4d037207 */ /* 0x000fe20005800000 */
[----:B------:R-:W-:Y:S01]  /*4d40*/  IMAD R4, R72, R7, RZ ;  /* 0x0000000748047224 */ /* 0x000fe200078e02ff */
[C---:B------:R-:W-:Y:S01]  /*4d50*/  ISETP.GE.AND P0, PT, R5.reuse, R2, PT ;  /* 0x000000020500720c */ /* 0x040fe20003f06270 */
[----:B------:R-:W-:Y:S03]  /*4d60*/  IMAD.HI.U32 R6, R5, R68, RZ ;  /* 0x0000004405067227 */ /* 0x000fe600078e00ff */
[----:B------:R-:W-:Y:S01]  /*4d70*/  ISETP.GE.OR P0, PT, R3, R4, P0 ;  /* 0x000000040300720c */ /* 0x000fe20000706670 */
[----:B------:R-:W-:Y:S01]  /*4d80*/  IMAD.MOV R4, RZ, RZ, -R3 ;  /* 0x000000ffff047224 */ /* 0x000fe200078e0a03 */
[-C--:B------:R-:W-:Y:S03]  /*4d90*/  SHF.R.U32.HI R6, RZ, R69.reuse, R6 ;  /* 0x00000045ff067219 */ /* 0x080fe60000011606 */
[----:B------:R-:W-:Y:S01]  /*4da0*/  IMAD R77, R74, R4, R77 ;  /* 0x000000044a4d7224 */ /* 0x000fe200078e024d */
[----:B------:R-:W-:Y:S05]  /*4db0*/  SEL R15, R5, R6, !P2 ;  /* 0x00000006050f7207 */ /* 0x000fea0005000000 */
[----:B------:R-:W-:Y:S02]  /*4dc0*/  IMAD.MOV R6, RZ, RZ, -R15 ;  /* 0x000000ffff067224 */ /* 0x000fe400078e0a0f */
[C---:B------:R-:W-:Y:S04]  /*4dd0*/  @!P0 IMAD.HI.U32 R2, R3.reuse, R68, RZ ;  /* 0x0000004403028227 */ /* 0x040fe800078e00ff */
[----:B------:R-:W-:Y:S01]  /*4de0*/  IMAD R6, R72, R6, R5 ;  /* 0x0000000648067224 */ /* 0x000fe200078e0205 */
[----:B------:R-:W-:Y:S04]  /*4df0*/  @!P0 SHF.R.U32.HI R2, RZ, R69, R2 ;  /* 0x00000045ff028219 */ /* 0x000fe80000011602 */
[----:B------:R-:W-:Y:S02]  /*4e00*/  @!P0 SEL R0, R3, R2, !P2 ;  /* 0x0000000203008207 */ /* 0x000fe40005000000 */
[----:B------:R-:W-:Y:S02]  /*4e10*/  IADD3 R2, PT, PT, -R5, RZ, RZ ;  /* 0x000000ff05027210 */ /* 0x000fe40007ffe1ff */
[----:B------:R-:W-:Y:S01]  /*4e20*/  @!P0 IADD3 R8, PT, PT, R15, -R0, RZ ;  /* 0x800000000f088210 */ /* 0x000fe20007ffe0ff */
[----:B------:R-:W-:Y:S02]  /*4e30*/  @!P0 IMAD R0, R7, R6, R0 ;  /* 0x0000000607008224 */ /* 0x000fe400078e0200 */
[----:B------:R-:W-:Y:S02]  /*4e40*/  IMAD R75, R70, R2, R75 ;  /* 0x00000002464b7224 */ /* 0x000fe400078e024b */
[----:B------:R-:W-:Y:S02]  /*4e50*/  @!P0 IMAD R5, R8, R72, R3 ;  /* 0x0000004808058224 */ /* 0x000fe400078e0203 */
[----:B------:R-:W-:Y:S04]  /*4e60*/  @!P0 IMAD.MOV.U32 R3, RZ, RZ, R0 ;  /* 0x000000ffff038224 */ /* 0x000fe800078e0000 */
[----:B------:R-:W-:Y:S02]  /*4e70*/  IMAD R77, R3, R74, R77 ;  /* 0x0000004a034d7224 */ /* 0x000fe400078e024d */
[----:B------:R-:W-:Y:S07]  /*4e80*/  IMAD R75, R5, R70, R75 ;  /* 0x00000046054b7224 */ /* 0x000fee00078e024b */
.L_x_81:
[----:B-1----:R-:W-:Y:S01]  /*4e90*/  @!P1 ISETP.NE.AND P0, PT, R10, 0x1, PT ;  /* 0x000000010a00980c */ /* 0x002fe20003f05270 */
[----:B------:R-:W-:Y:S01]  /*4ea0*/  @!P1 IMAD.HI.U32 R0, R77, R12, RZ ;  /* 0x0000000c4d009227 */ /* 0x000fe200078e00ff */
[----:B------:R-:W-:Y:S01]  /*4eb0*/  @!P1 ISETP.NE.AND P2, PT, R9, 0x1, PT ;  /* 0x000000010900980c */ /* 0x000fe20003f45270 */
[----:B------:R-:W-:Y:S01]  /*4ec0*/  ULOP3.LUT UP0, URZ, UR48, 0x1b0, URZ, 0xc0, !UPT ;  /* 0x000001b030ff7892 */ /* 0x000fe2000f80c0ff */
[----:B------:R-:W-:Y:S01]  /*4ed0*/  R2UR UR42, R21 ;  /* 0x00000000152a72ca */ /* 0x000fe200000e0000 */
[----:B------:R-:W-:Y:S01]  /*4ee0*/  @!P1 IMAD.HI.U32 R3, R75, R11, RZ ;  /* 0x0000000b4b039227 */ /* 0x000fe200078e00ff */
[----:B------:R-:W-:Y:S02]  /*4ef0*/  @!P1 SHF.R.U32.HI R0, RZ, R13, R0 ;  /* 0x0000000dff009219 */ /* 0x000fe40000011600 */
[----:B------:R-:W-:Y:S01]  /*4f00*/  R2UR UR41, R20 ;  /* 0x00000000142972ca */ /* 0x000fe200000e0000 */
[----:B------:R-:W-:Y:S01]  /*4f10*/  VIADD R191, R191, 0x1 ;  /* 0x00000001bfbf7836 */ /* 0x000fe20000000000 */
[----:B------:R-:W-:Y:S02]  /*4f20*/  @!P1 SHF.R.U32.HI R2, RZ, R14, R3 ;  /* 0x0000000eff029219 */ /* 0x000fe40000011603 */
[----:B------:R-:W-:Y:S02]  /*4f30*/  @!P1 SEL R3, R77, R0, !P2 ;  /* 0x000000004d039207 */ /* 0x000fe40005000000 */
[----:B------:R-:W-:Y:S02]  /*4f40*/  @!P1 SEL R2, R75, R2, !P0 ;  /* 0x000000024b029207 */ /* 0x000fe40004000000 */
[----:B------:R-:W-:Y:S01]  /*4f50*/  @P4 SHF.R.U32.HI R179, RZ, 0x10, R17 ;  /* 0x00000010ffb34819 */ /* 0x000fe20000011611 */
[----:B------:R-:W-:Y:S02]  /*4f60*/  USHF.L.U32 UR42, UR42, 0x7, URZ ;  /* 0x000000072a2a7899 */ /* 0x000fe400080006ff */
[----:B------:R-:W-:Y:S02]  /*4f70*/  @!P1 IMAD.IADD R0, R2, 0x1, -R3 ;  /* 0x0000000102009824 */ /* 0x000fe400078e0a03 */
[----:B------:R-:W-:Y:S01]  /*4f80*/  @!P1 IMAD.IADD R2, R3, 0x1, -R2 ;  /* 0x0000000103029824 */ /* 0x000fe200078e0a02 */
[----:B------:R-:W-:Y:S01]  /*4f90*/  USHF.L.U32 UR41, UR41, 0x8, URZ ;  /* 0x0000000829297899 */ /* 0x000fe200080006ff */
[----:B------:R-:W-:Y:S02]  /*4fa0*/  @!P1 IMAD R77, R0, R9, R77 ;  /* 0x00000009004d9224 */ /* 0x000fe400078e024d */
[----:B------:R-:W-:Y:S01]  /*4fb0*/  @!P1 IMAD R75, R2, R10, R75 ;  /* 0x0000000a024b9224 */ /* 0x000fe200078e024b */
[----:B------:R-:W-:Y:S08]  /*4fc0*/  BRA.U !UP0, `(.L_x_82) ;  /* 0x0000000108407547 */ /* 0x000ff0000b800000 */
[----:B------:R-:W1:Y:S01]  /*4fd0*/  LDCU.64 UR8, c[0x4][0x88] ;  /* 0x01001100ff0877ac */ /* 0x000e620008000a00 */
[----:B------:R-:W-:Y:S01]  /*4fe0*/  MOV R3, 0x0 ;  /* 0x0000000000037802 */ /* 0x000fe20000000f00 */
[----:B------:R-:W-:Y:S02]  /*4ff0*/  HFMA2 R12, -RZ, RZ, 0, 5.9604644775390625e-08 ;  /* 0x00000001ff0c7431 */ /* 0x000fe400000001ff */
[----:B------:R-:W-:Y:S02]  /*5000*/  IMAD.MOV.U32 R8, RZ, RZ, 0x70 ;  /* 0x00000070ff087424 */ /* 0x000fe400078e00ff */
[----:B------:R-:W-:Y:S01]  /*5010*/  IMAD.MOV.U32 R13, RZ, RZ, RZ ;  /* 0x000000ffff0d7224 */ /* 0x000fe200078e00ff */
[----:B------:R-:W2:Y:S01]  /*5020*/  LDCU.64 UR6, c[0x4][0x90] ;  /* 0x01001200ff0677ac */ /* 0x000ea20008000a00 */
[----:B------:R-:W3:Y:S01]  /*5030*/  LDC.64 R2, c[0x4][R3] ;  /* 0x0100000003027b82 */ /* 0x000ee20000000a00 */
[----:B------:R-:W4:Y:S01]  /*5040*/  LDCU.64 UR4, c[0x4][0x8] ;  /* 0x01000100ff0477ac */ /* 0x000f220008000a00 */
[----:B-1----:R-:W-:Y:S01]  /*5050*/  MOV R5, UR9 ;  /* 0x0000000900057c02 */ /* 0x002fe20008000f00 */
[----:B------:R-:W-:Y:S01]  /*5060*/  IMAD.U32 R4, RZ, RZ, UR8 ;  /* 0x00000008ff047e24 */ /* 0x000fe2000f8e00ff */
[----:B--2---:R-:W-:Y:S01]  /*5070*/  MOV R7, UR7 ;  /* 0x0000000700077c02 */ /* 0x004fe20008000f00 */
[----:B------:R-:W-:Y:S01]  /*5080*/  IMAD.U32 R6, RZ, RZ, UR6 ;  /* 0x00000006ff067e24 */ /* 0x000fe2000f8e00ff */
[----:B----4-:R-:W-:Y:S01]  /*5090*/  MOV R11, UR5 ;  /* 0x00000005000b7c02 */ /* 0x010fe20008000f00 */
[----:B------:R-:W-:Y:S02]  /*50a0*/  IMAD.U32 R10, RZ, RZ, UR4 ;  /* 0x00000004ff0a7e24 */ /* 0x000fe4000f8e00ff */
[----:B------:R-:W-:Y:S07]  /*50b0*/  LEPC R20, `(.L_x_82) ;  /* 0x000000001014794e */ /* 0x000fee0000000000 */
[----:B---3-5:R-:W-:Y:S05]  /*50c0*/  CALL.ABS.NOINC R2 ;  /* 0x0000000002007343 */ /* 0x028fea0003c00000 */
.L_x_82:
[----:B------:R-:W-:Y:S01]  /*50d0*/  LOP3.LUT P0, RZ, R188, 0x1b0, RZ, 0xc0, !PT ;  /* 0x000001b0bcff7812 */ /* 0x000fe2000780c0ff */
[----:B------:R-:W-:Y:S11]  /*50e0*/  BSSY.RECONVERGENT B6, `(.L_x_83) ;  /* 0x0000013000067945 */ /* 0x000ff60003800200 */
[----:B------:R-:W-:Y:S01]  /*50f0*/  @!UPT UIADD3 URZ, UPT, UPT, URZ, URZ, URZ ;  /* 0x000000fffffff290 */ /* 0x000fe2000fffe0ff */
[----:B------:R-:W-:Y:S05]  /*5100*/  @!P0 BRA `(.L_x_84) ;  /* 0x0000000000408947 */ /* 0x000fea0003800000 */
        /* <DEDUP_REMOVED lines=16> */
.L_x_84:
[----:B------:R-:W-:Y:S05]  /*5210*/  BSYNC.RECONVERGENT B6 ;  /* 0x0000000000067941 */ /* 0x000fea0003800200 */
.L_x_83:
[----:B------:R-:W-:Y:S01]  /*5220*/  ISETP.NE.U32.AND P4, PT, R166, RZ, PT ;  /* 0x000000ffa600720c */ /* 0x000fe20003f85070 */
[----:B------:R-:W-:Y:S01]  /*5230*/  UISETP.NE.AND UP2, UPT, UR50, URZ, UPT ;  /* 0x000000ff3200728c */ /* 0x000fe2000bf45270 */
[----:B------:R-:W-:Y:S01]  /*5240*/  ISETP.NE.U32.AND P2, PT, RZ, UR38, PT ;  /* 0x00000026ff007c0c */ /* 0x000fe2000bf45070 */
[----:B------:R-:W-:Y:S01]  /*5250*/  UISETP.NE.U32.AND UP1, UPT, UR44, URZ, UPT ;  /* 0x000000ff2c00728c */ /* 0x000fe2000bf25070 */
[----:B------:R-:W-:Y:S01]  /*5260*/  ISETP.NE.AND.EX P4, PT, R167, RZ, PT, P4 ;  /* 0x000000ffa700720c */ /* 0x000fe20003f85340 */
[----:B------:R-:W-:Y:S01]  /*5270*/  UPLOP3.LUT UP0, UPT, UPT, UPT, UPT, 0x40, 0x4 ;  /* 0x000000000004789c */ /* 0x000fe20003f0e870 */
[----:B------:R-:W-:Y:S01]  /*5280*/  ISETP.NE.AND.EX P2, PT, RZ, UR39, PT, P2 ;  /* 0x00000027ff007c0c */ /* 0x000fe2000bf45320 */
[----:B------:R-:W-:Y:S01]  /*5290*/  UISETP.NE.AND.EX UP1, UPT, UR45, URZ, UPT, UP1 ;  /* 0x000000ff2d00728c */ /* 0x000fe2000bf25310 */
[----:B------:R-:W-:Y:S04]  /*52a0*/  PLOP3.LUT P1, PT, PT, PT, UP2, 0x80, 0x8 ;  /* 0x000000000008781c */ /* 0x000fe80003f2f028 */
[----:B------:R-:W-:Y:S06]  /*52b0*/  @UP2 UPLOP3.LUT UP0, UPT, UPT, UPT, UP1, 0x80, 0x8 ;  /* 0x000000000008289c */ /* 0x000fec0003f0f010 */
[----:B------:R-:W-:Y:S01]  /*52c0*/  PLOP3.LUT P0, PT, PT, PT, UP0, 0x80, 0x8 ;  /* 0x000000000008781c */ /* 0x000fe20003f0f008 */
[----:B------:R-:W-:Y:S01]  /*52d0*/  @!UPT UIADD3 URZ, UPT, UPT, URZ, URZ, URZ ;  /* 0x000000fffffff290 */ /* 0x000fe2000fffe0ff */
[----:B------:R-:W-:Y:S11]  /*52e0*/  BRA.U !UP1, `(.L_x_85) ;  /* 0x0000000109387547 */ /* 0x000ff6000b800000 */
[----:B------:R-:W-:Y:S01]  /*52f0*/  UISETP.NE.U32.AND UP0, UPT, UR38, URZ, UPT ;  /* 0x000000ff2600728c */ /* 0x000fe2000bf05070 */
[----:B------:R-:W-:Y:S02]  /*5300*/  HFMA2 R0, -RZ, RZ, 0, 5.9604644775390625e-08 ;  /* 0x00000001ff007431 */ /* 0x000fe400000001ff */
[----:B------:R-:W-:Y:S01]  /*5310*/  IMAD.MOV.U32 R171, RZ, RZ, 0x1 ;  /* 0x00000001ffab7424 */ /* 0x000fe200078e00ff */
[----:B------:R-:W-:Y:S06]  /*5320*/  UISETP.NE.AND.EX UP0, UPT, UR39, URZ, UPT, UP0 ;  /* 0x000000ff2700728c */ /* 0x000fec000bf05300 */
[----:B------:R-:W-:Y:S05]  /*5330*/  PLOP3.LUT P3, PT, PT, PT, UP0, 0x80, 0x8 ;  /* 0x000000000008781c */ /* 0x000fea0003f6f008 */
[----:B------:R-:W1:Y:S01]  /*5340*/  @UP0 LDCU.64 UR6, c[0x0][0x888] ;  /* 0x00011100ff0607ac */ /* 0x000e620008000a00 */
[----:B------:R-:W-:Y:S07]  /*5350*/  @UP0 UIMAD UR4, UR36, UR44, URZ ;  /* 0x0000002c240402a4 */ /* 0x000fee000f8e02ff */
[----:B------:R-:W-:Y:S01]  /*5360*/  @!P3 PRMT R171, R0, 0x7610, R171 ;  /* 0x0000761000abb816 */ /* 0x000fe200000000ab */
[----:B-1----:R-:W-:Y:S03]  /*5370*/  @UP0 UIMAD.WIDE UR6, UR4, 0x4, UR6 ;  /* 0x00000004040608a5 */ /* 0x002fe6000f8e0206 */
[----:B------:R-:W1:Y:S03]  /*5380*/  @!UP0 LDCU UR4, c[0x0][0x880] ;  /* 0x00011000ff0487ac */ /* 0x000e660008000800 */
[----:B------:R-:W-:Y:S01]  /*5390*/  IMAD.U32 R2, RZ, RZ, UR6 ;  /* 0x00000006ff027e24 */ /* 0x000fe2000f8e00ff */
[----:B------:R-:W-:Y:S05]  /*53a0*/  MOV R3, UR7 ;  /* 0x0000000700037c02 */ /* 0x000fea0008000f00 */
[----:B-----5:R2:W5:Y:S02]  /*53b0*/  @P3 LDG.E R81, desc[UR46][R2.64] ;  /* 0x0000002e02513981 */ /* 0x020564000c1e1900 */
[----:B-12---:R-:W-:Y:S02]  /*53c0*/  @!P3 IMAD.U32 R81, RZ, RZ, UR4 ;  /* 0x00000004ff51be24 */ /* 0x006fe4000f8e00ff */
.L_x_85:
[----:B------:R-:W-:Y:S05]  /*53d0*/  @!P4 BRA `(.L_x_86) ;  /* 0x000000000020c947 */ /* 0x000fea0003800000 */
[----:B------:R-:W-:Y:S04]  /*53e0*/  ISETP.NE.U32.AND P3, PT, R164, RZ, PT ;  /* 0x000000ffa400720c */ /* 0x000fe80003f65070 */
[----:B------:R-:W-:Y:S11]  /*53f0*/  ISETP.NE.AND.EX P3, PT, R165, RZ, PT, P3 ;  /* 0x000000ffa500720c */ /* 0x000ff60003f65330 */
[----:B------:R-:W-:Y:S02]  /*5400*/  @!UPT UIADD3 URZ, UPT, UPT, URZ, URZ, URZ ;  /* 0x000000fffffff290 */ /* 0x000fe4000fffe0ff */
[----:B------:R-:W1:Y:S01]  /*5410*/  @P3 LDC.64 R2, c[0x0][0x8a8] ;  /* 0x00022a00ff023b82 */ /* 0x000e620000000a00 */
[----:B------:R-:W-:Y:S04]  /*5420*/  @P3 IMAD R0, R166, UR36, RZ ;  /* 0x00000024a6003c24 */ /* 0x000fe8000f8e02ff */
[----:B-1----:R-:W-:Y:S05]  /*5430*/  @P3 IMAD.WIDE R2, R0, 0x4, R2 ;  /* 0x0000000400023825 */ /* 0x002fea00078e0202 */
[----:B-----5:R1:W5:Y:S02]  /*5440*/  @P3 LDG.E R78, desc[UR46][R2.64] ;  /* 0x0000002e024e3981 */ /* 0x020364000c1e1900 */
[----:B-1----:R-:W2:Y:S02]  /*5450*/  @!P3 LDC R78, c[0x0][0x8a0] ;  /* 0x00022800ff4ebb82 */ /* 0x002ea40000000800 */
.L_x_86:
[----:B-----5:R-:W-:Y:S01]  /*5460*/  FSETP.NEU.AND P4, PT, R81, RZ, PT ;  /* 0x000000ff5100720b */ /* 0x020fe20003f8d000 */
[----:B------:R-:W-:Y:S01]  /*5470*/  BSSY B1, `(.L_x_87) ;  /* 0x0000047000017945 */ /* 0x000fe20003800000 */
[----:B------:R-:W-:Y:S01]  /*5480*/  SEL R5, RZ, 0xffffffff, P2 ;  /* 0xffffffffff057807 */ /* 0x000fe20001000000 */
[----:B------:R-:W-:Y:S01]  /*5490*/  IMAD.MOV.U32 R196, RZ, RZ, 0x1 ;  /* 0x00000001ffc47424 */ /* 0x000fe200078e00ff */
[----:B------:R-:W-:Y:S01]  /*54a0*/  LOP3.LUT P3, RZ, R171, 0xff, RZ, 0xc0, !PT ;  /* 0x000000ffabff7812 */ /* 0x000fe2000786c0ff */
[C---:B------:R-:W-:Y:S01]  /*54b0*/  IMAD R80, R76.reuse, 0x100, R79 ;  /* 0x000001004c507824 */ /* 0x040fe200078e024f */
[----:B------:R-:W-:Y:S02]  /*54c0*/  @P1 SEL R0, RZ, 0xffffffff, P4 ;  /* 0xffffffffff001807 */ /* 0x000fe40002000000 */
[----:B------:R-:W-:Y:S02]  /*54d0*/  CS2R R162, SRZ ;  /* 0x0000000000a27805 */ /* 0x000fe4000001ff00 */
[----:B------:R-:W-:Y:S02]  /*54e0*/  LEA R3, R181, UR49, 0x3 ;  /* 0x00000031b5037c11 */ /* 0x000fe4000f8e18ff */
[----:B------:R-:W-:Y:S02]  /*54f0*/  CS2R R160, SRZ ;  /* 0x0000000000a07805 */ /* 0x000fe4000001ff00 */
[----:B------:R-:W-:Y:S02]  /*5500*/  @P0 SEL R0, R5, R0, !P3 ;  /* 0x0000000005000207 */ /* 0x000fe40005800000 */
[----:B------:R-:W-:Y:S02]  /*5510*/  CS2R R158, SRZ ;  /* 0x00000000009e7805 */ /* 0x000fe4000001ff00 */
[----:B------:R-:W-:Y:S02]  /*5520*/  LEA R193, R76, UR49, 0x3 ;  /* 0x000000314cc17c11 */ /* 0x000fe4000f8e18ff */
[----:B------:R-:W-:Y:S02]  /*5530*/  CS2R R156, SRZ ;  /* 0x00000000009c7805 */ /* 0x000fe4000001ff00 */
[----:B------:R-:W-:Y:S02]  /*5540*/  @P1 LOP3.LUT R0, R0, 0x1, RZ, 0xc0, !PT ;  /* 0x0000000100001812 */ /* 0x000fe400078ec0ff */
[----:B------:R-:W-:Y:S02]  /*5550*/  CS2R R154, SRZ ;  /* 0x00000000009a7805 */ /* 0x000fe4000001ff00 */
[----:B------:R-:W-:Y:S02]  /*5560*/  SHF.L.U32 R2, R183, 0x1f, RZ ;  /* 0x0000001fb7027819 */ /* 0x000fe400000006ff */
[----:B------:R-:W-:Y:S02]  /*5570*/  CS2R R152, SRZ ;  /* 0x0000000000987805 */ /* 0x000fe4000001ff00 */
[----:B------:R-:W-:Y:S02]  /*5580*/  ISETP.NE.U32.OR P6, PT, R0, 0x1, !P1 ;  /* 0x000000010000780c */ /* 0x000fe40004fc5470 */
[----:B------:R-:W-:Y:S02]  /*5590*/  CS2R R150, SRZ ;  /* 0x0000000000967805 */ /* 0x000fe4000001ff00 */
[----:B------:R-:W-:Y:S02]  /*55a0*/  PLOP3.LUT P2, PT, PT, PT, UP1, 0x80, 0x8 ;  /* 0x000000000008781c */ /* 0x000fe40003f4f018 */
[----:B------:R-:W-:Y:S02]  /*55b0*/  CS2R R148, SRZ ;  /* 0x0000000000947805 */ /* 0x000fe4000001ff00 */
[----:B------:R-:W-:Y:S02]  /*55c0*/  SEL R0, RZ, 0xffffffff, P4 ;  /* 0xffffffffff007807 */ /* 0x000fe40002000000 */
[----:B------:R-:W-:Y:S03]  /*55d0*/  P2R R198, PR, RZ, 0x40 ;  /* 0x00000040ffc67803 */ /* 0x000fe60000000000 */
[----:B------:R-:W-:Y:S04]  /*55e0*/  @P6 SHF.L.U32 R4, R180, 0x1f, RZ ;  /* 0x0000001fb4046819 */ /* 0x000fe800000006ff */
[----:B------:R-:W-:Y:S01]  /*55f0*/  @P2 SEL R0, R5, R0, !P3 ;  /* 0x0000000005002207 */ /* 0x000fe20005800000 */
[----:B------:R-:W1:Y:S03]  /*5600*/  @P6 SYNCS.PHASECHK.TRANS64.TRYWAIT P1, [R3+URZ+0x30], R4 ;  /* 0x00003004030065a7 */ /* 0x000e6600080211ff */
[----:B------:R-:W-:Y:S04]  /*5610*/  LOP3.LUT R0, R0, 0x1, RZ, 0xc0, !PT ;  /* 0x0000000100007812 */ /* 0x000fe800078ec0ff */
[----:B------:R-:W-:Y:S04]  /*5620*/  ISETP.NE.U32.AND P5, PT, R0, 0x1, PT ;  /* 0x000000010000780c */ /* 0x000fe80003fa5070 */
[----:B------:R-:W-:Y:S01]  /*5630*/  P2R R197, PR, RZ, 0x20 ;  /* 0x00000020ffc57803 */ /* 0x000fe20000000000 */
[----:B------:R3:W4:Y:S01]  /*5640*/  SYNCS.PHASECHK.TRANS64.TRYWAIT P0, [R193+URZ+0xa0], R2 ;  /* 0x0000a002c10075a7 */ /* 0x00072200080011ff */
[----:B-1----:R-:W-:Y:S01]  /*5650*/  @P6 SEL R196, RZ, 0x1, !P1 ;  /* 0x00000001ffc46807 */ /* 0x002fe20004800000 */
[----:B---3--:R-:W-:Y:S06]  /*5660*/  @!P6 BRA `(.L_x_88) ;  /* 0x00000000009ce947 */ /* 0x008fec0003800000 */
[----:B------:R-:W-:Y:S01]  /*5670*/  @P5 IMAD R6, R181, 0x2000, R186 ;  /* 0x00002000b5065824 */ /* 0x000fe200078e02ba */
[----:B------:R-:W-:Y:S01]  /*5680*/  ISETP.NE.AND P1, PT, R196, RZ, PT ;  /* 0x000000ffc400720c */ /* 0x000fe20003f25270 */
[----:B------:R-:W-:Y:S01]  /*5690*/  BSSY B0, `(.L_x_89) ;  /* 0x0000010000007945 */ /* 0x000fe20003800000 */
[----:B------:R-:W-:Y:S01]  /*56a0*/  CS2R R150, SRZ ;  /* 0x0000000000967805 */ /* 0x000fe2000001ff00 */
[--C-:B------:R-:W-:Y:S01]  /*56b0*/  @P5 IMAD R7, R187, -0x10, R6.reuse ;  /* 0xfffffff0bb075824 */ /* 0x100fe200078e0206 */
[----:B------:R-:W-:Y:S01]  /*56c0*/  CS2R R148, SRZ ;  /* 0x0000000000947805 */ /* 0x000fe2000001ff00 */
[----:B------:R-:W-:Y:S01]  /*56d0*/  @P5 IMAD R5, R185, -0x10, R6 ;  /* 0xfffffff0b9055824 */ /* 0x000fe200078e0206 */
[----:B------:R-:W-:Y:S01]  /*56e0*/  CS2R R158, SRZ ;  /* 0x00000000009e7805 */ /* 0x000fe2000001ff00 */
[----:B------:R-:W-:Y:S01]  /*56f0*/  @P5 IMAD R4, R184, 0x10, R7 ;  /* 0x00000010b8045824 */ /* 0x000fe200078e0207 */
[----:B------:R-:W-:Y:S02]  /*5700*/  CS2R R156, SRZ ;  /* 0x00000000009c7805 */ /* 0x000fe4000001ff00 */
[----:B------:R-:W-:Y:S02]  /*5710*/  CS2R R154, SRZ ;  /* 0x00000000009a7805 */ /* 0x000fe4000001ff00 */
[----:B------:R-:W-:Y:S02]  /*5720*/  CS2R R152, SRZ ;  /* 0x0000000000987805 */ /* 0x000fe4000001ff00 */
[----:B------:R-:W-:Y:S02]  /*5730*/  CS2R R162, SRZ ;  /* 0x0000000000a27805 */ /* 0x000fe4000001ff00 */
[----:B------:R-:W-:Y:S01]  /*5740*/  CS2R R160, SRZ ;  /* 0x0000000000a07805 */ /* 0x000fe2000001ff00 */
[----:B------:R-:W-:Y:S06]  /*5750*/  @P1 BRA `(.L_x_90) ;  /* 0x00000000000c1947 */ /* 0x000fec0003800000 */
[----:B------:R-:W-:Y:S04]  /*5760*/  SHF.L.U32 R0, R180, 0x1f, RZ ;  /* 0x0000001fb4007819 */ /* 0x000fe800000006ff */
[----:B------:R-:W1:Y:S02]  /*5770*/  SYNCS.PHASECHK.TRANS64.TRYWAIT P1, [R3+URZ+0x30], R0 ;  /* 0x00003000030075a7 */ /* 0x000e6400080211ff */
[----:B-1----:R-:W-:Y:S05]  /*5780*/  @!P1 BRA `(.L_x_91) ;  /* 0x00000060001c9947 */ /* 0x002fea0003800000 */
.L_x_90:
[----:B------:R-:W-:Y:S05]  /*5790*/  BSYNC B0 ;  /* 0x0000000000007941 */ /* 0x000fea0003800000 */
.L_x_89:
[----:B------:R-:W-:Y:S01]  /*57a0*/  ISETP.NE.AND P1, PT, R197, RZ, PT ;  /* 0x000000ffc500720c */ /* 0x000fe20003f25270 */
[----:B-1----:R-:W-:Y:S02]  /*57b0*/  VIADD R3, R3, 0x50 ;  /* 0x0000005003037836 */ /* 0x002fe40000000000 */
[----:B------:R-:W-:Y:S02]  /*57c0*/  IMAD.U32 R0, RZ, RZ, UR37 ;  /* 0x00000025ff007e24 */ /* 0x000fe4000f8e00ff */
[----:B------:R-:W-:Y:S03]  /*57d0*/  VIADD R181, R181, 0x1 ;  /* 0x00000001b5b57836 */ /* 0x000fe60000000000 */
[----:B------:R-:W-:Y:S05]  /*57e0*/  PRMT R0, R0, 0x654, R3 ;  /* 0x0000065400007816 */ /* 0x000fea0000000003 */
[----:B------:R1:W3:Y:S04]  /*57f0*/  @P1 LDS.128 R148, [R6] ;  /* 0x0000000006941984 */ /* 0x0002e80000000c00 */
[----:B------:R1:W1:Y:S04]  /*5800*/  @P1 LDS.128 R156, [R5+0x20] ;  /* 0x00002000059c1984 */ /* 0x0002680000000c00 */
[----:B------:R1:W1:Y:S04]  /*5810*/  @P1 LDS.128 R152, [R7+0x10] ;  /* 0x0000100007981984 */ /* 0x0002680000000c00 */
[----:B------:R1:W1:Y:S01]  /*5820*/  @P1 LDS.128 R160, [R4+0x10] ;  /* 0x0000100004a01984 */ /* 0x0002620000000c00 */
[C---:B------:R-:W-:Y:S01]  /*5830*/  ISETP.NE.AND P1, PT, R181.reuse, 0x4, PT ;  /* 0x00000004b500780c */ /* 0x040fe20003f25270 */
[----:B------:R-:W-:Y:S01]  /*5840*/  @!PT LDS RZ, [RZ] ;  /* 0x00000000fffff984 */ /* 0x000fe20000000800 */
[----:B------:R-:W-:Y:S01]  /*5850*/  @!PT LDS RZ, [RZ] ;  /* 0x00000000fffff984 */ /* 0x000fe20000000800 */
[----:B------:R-:W-:Y:S01]  /*5860*/  @!PT LDS RZ, [RZ] ;  /* 0x00000000fffff984 */ /* 0x000fe20000000800 */
[----:B------:R-:W-:Y:S01]  /*5870*/  @!PT LDS RZ, [RZ] ;  /* 0x00000000fffff984 */ /* 0x000fe20000000800 */
[----:B------:R5:W-:Y:S06]  /*5880*/  MEMBAR.ALL.CTA ;  /* 0x0000000000007992 */ /* 0x000bec0000008000 */
[----:B-----5:R-:W5:Y:S01]  /*5890*/  FENCE.VIEW.ASYNC.S ;  /* 0x00000000000073c6 */ /* 0x020f620000000000 */
[----:B------:R-:W-:Y:S02]  /*58a0*/  SEL R3, RZ, 0x1, P1 ;  /* 0x00000001ff037807 */ /* 0x000fe40000800000 */
[----:B------:R-:W-:Y:S02]  /*58b0*/  SEL R181, R181, RZ, P1 ;  /* 0x000000ffb5b57207 */ /* 0x000fe40000800000 */
[----:B------:R-:W-:Y:S01]  /*58c0*/  LOP3.LUT R180, R180, R3, RZ, 0x3c, !PT ;  /* 0x00000003b4b47212 */ /* 0x000fe200078e3cff */
[----:B-----5:R1:W-:Y:S06]  /*58d0*/  SYNCS.ARRIVE.TRANS64.RED.A1T0 RZ, [R0+URZ], RZ ;  /* 0x000000ff00ff79a7 */ /* 0x0203ec00081004ff */
.L_x_88:
[----:B------:R-:W-:Y:S05]  /*58e0*/  BSYNC B1 ;  /* 0x0000000000017941 */ /* 0x000fea0003800000 */
.L_x_87:
[----:B-1----:R-:W-:Y:S04]  /*58f0*/  SHF.R.U32.HI R0, RZ, 0x15, R80 ;  /* 0x00000015ff007819 */ /* 0x002fe80000011650 */
[----:B------:R-:W-:Y:S01]  /*5900*/  LOP3.LUT P1, RZ, R0, 0x3, R173, 0x48, !PT ;  /* 0x0000000300ff7812 */ /* 0x000fe200078248ad */
[----:B------:R-:W-:Y:S01]  /*5910*/  @!UPT UIADD3 URZ, UPT, UPT, URZ, URZ, URZ ;  /* 0x000000fffffff290 */ /* 0x000fe2000fffe0ff */
[----:B----4-:R-:W-:Y:S11]  /*5920*/  @P0 BRA `(.L_x_92) ;  /* 0x0000000000080947 */ /* 0x010ff60003800000 */
[----:B------:R-:W1:Y:S02]  /*5930*/  SYNCS.PHASECHK.TRANS64.TRYWAIT P0, [R193+URZ+0xa0], R2 ;  /* 0x0000a002c10075a7 */ /* 0x000e6400080011ff */
[----:B-1----:R-:W-:Y:S05]  /*5940*/  @!P0 BRA `(.L_x_93) ;  /* 0x0000005c00c08947 */ /* 0x002fea0003800000 */
.L_x_92:
[----:B------:R-:W-:Y:S04]  /*5950*/  BSSY.RECONVERGENT B6, `(.L_x_94) ;  /* 0x0000012000067945 */ /* 0x000fe80003800200 */
[----:B------:R-:W-:Y:S05]  /*5960*/  @!P1 BRA `(.L_x_95) ;  /* 0x0000000000409947 */ /* 0x000fea0003800000 */
[----:B------:R-:W4:Y:S01]  /*5970*/  LDCU.64 UR8, c[0x4][0x78] ;  /* 0x01000f00ff0877ac */ /* 0x000f220008000a00 */
[----:B------:R-:W-:Y:S01]  /*5980*/  MOV R3, 0x0 ;  /* 0x0000000000037802 */ /* 0x000fe20000000f00 */
[----:B------:R-:W-:Y:S02]  /*5990*/  HFMA2 R12, -RZ, RZ, 0, 5.9604644775390625e-08 ;  /* 0x00000001ff0c7431 */ /* 0x000fe400000001ff */
[----:B------:R-:W-:Y:S02]  /*59a0*/  IMAD.MOV.U32 R8, RZ, RZ, 0x192 ;  /* 0x00000192ff087424 */ /* 0x000fe400078e00ff */
[----:B------:R-:W-:Y:S01]  /*59b0*/  IMAD.MOV.U32 R13, RZ, RZ, RZ ;  /* 0x000000ffff0d7224 */ /* 0x000fe200078e00ff */
[----:B------:R-:W5:Y:S01]  /*59c0*/  LDCU.64 UR6, c[0x4][0x80] ;  /* 0x01001000ff0677ac */ /* 0x000f620008000a00 */
[----:B-1----:R-:W1:Y:S01]  /*59d0*/  LDC.64 R2, c[0x4][R3] ;  /* 0x0100000003027b82 */ /* 0x002e620000000a00 */
[----:B------:R-:W2:Y:S01]  /*59e0*/  LDCU.64 UR4, c[0x4][0x18] ;  /* 0x01000300ff0477ac */ /* 0x000ea20008000a00 */
[----:B----4-:R-:W-:Y:S01]  /*59f0*/  MOV R5, UR9 ;  /* 0x0000000900057c02 */ /* 0x010fe20008000f00 */
[----:B------:R-:W-:Y:S01]  /*5a00*/  IMAD.U32 R4, RZ, RZ, UR8 ;  /* 0x00000008ff047e24 */ /* 0x000fe2000f8e00ff */
[----:B-----5:R-:W-:Y:S01]  /*5a10*/  MOV R7, UR7 ;  /* 0x0000000700077c02 */ /* 0x020fe20008000f00 */
[----:B------:R-:W-:Y:S01]  /*5a20*/  IMAD.U32 R6, RZ, RZ, UR6 ;  /* 0x00000006ff067e24 */ /* 0x000fe2000f8e00ff */
[----:B--2---:R-:W-:Y:S01]  /*5a30*/  MOV R11, UR5 ;  /* 0x00000005000b7c02 */ /* 0x004fe20008000f00 */
[----:B------:R-:W-:Y:S02]  /*5a40*/  IMAD.U32 R10, RZ, RZ, UR4 ;  /* 0x00000004ff0a7e24 */ /* 0x000fe4000f8e00ff */
[----:B------:R-:W-:Y:S07]  /*5a50*/  LEPC R20, `(.L_x_95) ;  /* 0x000000001014794e */ /* 0x000fee0000000000 */
[----:B-1-3--:R-:W-:Y:S05]  /*5a60*/  CALL.ABS.NOINC R2 ;  /* 0x0000000002007343 */ /* 0x00afea0003c00000 */
.L_x_95:
[----:B------:R-:W-:Y:S05]  /*5a70*/  BSYNC.RECONVERGENT B6 ;  /* 0x0000000000067941 */ /* 0x000fea0003800200 */
.L_x_94:
[-C--:B---3--:R-:W-:Y:S01]  /*5a80*/  F2FP.F16.E5M2.UNPACK_B R83, R148.reuse ;  /* 0x00000094ff53723e */ /* 0x088fe200020004ff */
[----:B------:R-:W-:Y:S05]  /*5a90*/  WARPSYNC.ALL ;  /* 0x0000000000007948 */ /* 0x000fea0003800000 */
[----:B------:R-:W-:Y:S01]  /*5aa0*/  R2UR UR4, R80 ;  /* 0x00000000500472ca */ /* 0x000fe200000e0000 */
[--C-:B------:R-:W-:Y:S01]  /*5ab0*/  HADD2.F32 R82, -RZ, R83.reuse.H0_H0 ;  /* 0x20000053ff527230 */ /* 0x100fe20000004100 */
[----:B------:R-:W-:Y:S01]  /*5ac0*/  F2FP.F16.E5M2.UNPACK_B R85, R148.H1 ;  /* 0x00000094ff55723e */ /* 0x000fe200030004ff */
[----:B------:R-:W-:Y:S01]  /*5ad0*/  HADD2.F32 R83, -RZ, R83.H1_H1 ;  /* 0x30000053ff537230 */ /* 0x000fe20000004100 */
[-C--:B------:R-:W-:Y:S01]  /*5ae0*/  F2FP.F16.E5M2.UNPACK_B R87, R149.reuse ;  /* 0x00000095ff57723e */ /* 0x080fe200020004ff */
[----:B------:R-:W-:Y:S01]  /*5af0*/  BSSY.RECONVERGENT B0, `(.L_x_96) ;  /* 0x000011d000007945 */ /* 0x000fe20003800200 */
[----:B------:R-:W-:Y:S01]  /*5b00*/  F2FP.F16.E5M2.UNPACK_B R89, R149.H1 ;  /* 0x00000095ff59723e */ /* 0x000fe200030004ff */
[----:B------:R-:W-:Y:S01]  /*5b10*/  HADD2.F32 R84, -RZ, R85.H0_H0 ;  /* 0x20000055ff547230 */ /* 0x000fe20000004100 */
[-C--:B------:R-:W-:Y:S01]  /*5b20*/  F2FP.F16.E5M2.UNPACK_B R91, R150.reuse ;  /* 0x00000096ff5b723e */ /* 0x080fe200020004ff */
[----:B------:R-:W-:Y:S01]  /*5b30*/  HADD2.F32 R88, -RZ, R87.H1_H1 ;  /* 0x30000057ff587230 */ /* 0x000fe20000004100 */
[----:B------:R-:W-:Y:S01]  /*5b40*/  F2FP.F16.E5M2.UNPACK_B R93, R150.H1 ;  /* 0x00000096ff5d723e */ /* 0x000fe200030004ff */
[----:B------:R-:W-:Y:S01]  /*5b50*/  HADD2.F32 R86, -RZ, R85.H1_H1 ;  /* 0x30000055ff567230 */ /* 0x000fe20000004100 */
[-C--:B------:R-:W-:Y:S01]  /*5b60*/  F2FP.F16.E5M2.UNPACK_B R95, R151.reuse ;  /* 0x00000097ff5f723e */ /* 0x080fe200020004ff */
[----:B------:R-:W2:Y:S01]  /*5b70*/  LDTM.x64 R4, tmem[UR4] ;  /* 0x00000004000479ee */ /* 0x000ea20008340000 */
[----:B------:R-:W-:Y:S01]  /*5b80*/  F2FP.F16.E5M2.UNPACK_B R97, R151.H1 ;  /* 0x00000097ff61723e */ /* 0x000fe200030004ff */
[----:B------:R-:W-:Y:S01]  /*5b90*/  HADD2.F32 R85, -RZ, R87.H0_H0 ;  /* 0x20000057ff557230 */ /* 0x000fe20000004100 */
[-C--:B------:R-:W-:Y:S01]  /*5ba0*/  F2FP.F16.E5M2.UNPACK_B R99, R152.reuse ;  /* 0x00000098ff63723e */ /* 0x080fe200020004ff */
[----:B------:R-:W-:Y:S01]  /*5bb0*/  HADD2.F32 R87, -RZ, R89.H0_H0 ;  /* 0x20000059ff577230 */ /* 0x000fe20000004100 */
[----:B------:R-:W-:Y:S01]  /*5bc0*/  F2FP.F16.E5M2.UNPACK_B R101, R152.H1 ;  /* 0x00000098ff65723e */ /* 0x000fe200030004ff */
[----:B------:R-:W-:Y:S01]  /*5bd0*/  HADD2.F32 R92, -RZ, R91.H1_H1 ;  /* 0x3000005bff5c7230 */ /* 0x000fe20000004100 */
[----:B------:R-:W-:Y:S01]  /*5be0*/  SHF.L.U32 R199, R176, 0x4, RZ ;  /* 0x00000004b0c77819 */ /* 0x000fe200000006ff */
[----:B------:R-:W-:Y:S01]  /*5bf0*/  HADD2.F32 R96, -RZ, R95.H1_H1 ;  /* 0x3000005fff607230 */ /* 0x000fe20000004100 */
[----:B------:R-:W-:Y:S01]  /*5c00*/  SHF.L.U32 R207, R175, 0x4, RZ ;  /* 0x00000004afcf7819 */ /* 0x000fe200000006ff */
[----:B------:R-:W-:Y:S01]  /*5c10*/  HADD2.F32 R100, -RZ, R99.H1_H1 ;  /* 0x30000063ff647230 */ /* 0x000fe20000004100 */
[----:B------:R-:W-:Y:S01]  /*5c20*/  IADD3 R192, PT, PT, R186, R199, RZ ;  /* 0x000000c7bac07210 */ /* 0x000fe20007ffe0ff */
[----:B------:R-:W-:Y:S01]  /*5c30*/  HADD2.F32 R90, -RZ, R89.H1_H1 ;  /* 0x30000059ff5a7230 */ /* 0x000fe20000004100 */
[----:B------:R-:W-:Y:S01]  /*5c40*/  SHF.L.U32 R205, R184, 0x4, RZ ;  /* 0x00000004b8cd7819 */ /* 0x000fe200000006ff */
[----:B------:R-:W-:Y:S01]  /*5c50*/  HADD2.F32 R89, -RZ, R91.H0_H0 ;  /* 0x2000005bff597230 */ /* 0x000fe20000004100 */
[-C--:B------:R-:W-:Y:S01]  /*5c60*/  F2FP.F16.E5M2.UNPACK_B R103, R153.reuse ;  /* 0x00000099ff67723e */ /* 0x080fe200020004ff */
[--C-:B------:R-:W-:Y:S01]  /*5c70*/  HADD2.F32 R91, -RZ, R93.reuse.H0_H0 ;  /* 0x2000005dff5b7230 */ /* 0x100fe20000004100 */
[----:B------:R-:W-:Y:S01]  /*5c80*/  IADD3 R194, PT, PT, R205, R192, RZ ;  /* 0x000000c0cdc27210 */ /* 0x000fe20007ffe0ff */
[----:B------:R-:W-:Y:S01]  /*5c90*/  HADD2.F32 R94, -RZ, R93.H1_H1 ;  /* 0x3000005dff5e7230 */ /* 0x000fe20000004100 */
[----:B------:R-:W-:Y:S01]  /*5ca0*/  F2FP.F16.E5M2.UNPACK_B R105, R153.H1 ;  /* 0x00000099ff69723e */ /* 0x000fe200030004ff */
[----:B------:R-:W-:Y:S01]  /*5cb0*/  HADD2.F32 R93, -RZ, R95.H0_H0 ;  /* 0x2000005fff5d7230 */ /* 0x000fe20000004100 */
[-C--:B------:R-:W-:Y:S01]  /*5cc0*/  F2FP.F16.E5M2.UNPACK_B R107, R154.reuse ;  /* 0x0000009aff6b723e */ /* 0x080fe200020004ff */
[----:B------:R-:W-:Y:S01]  /*5cd0*/  HADD2.F32 R104, -RZ, R103.H1_H1 ;  /* 0x30000067ff687230 */ /* 0x000fe20000004100 */
[----:B------:R-:W-:Y:S01]  /*5ce0*/  F2FP.F16.E5M2.UNPACK_B R109, R154.H1 ;  /* 0x0000009aff6d723e */ /* 0x000fe200030004ff */
[C---:B--2---:R-:W-:Y:S01]  /*5cf0*/  FMUL R0, R78.reuse, R4 ;  /* 0x000000044e007220 */ /* 0x044fe20000400000 */
[C---:B-1----:R-:W-:Y:S01]  /*5d00*/  FMUL R2, R78.reuse, R5 ;  /* 0x000000054e027220 */ /* 0x042fe20000400000 */
[C---:B------:R-:W-:Y:S01]  /*5d10*/  FMUL R4, R78.reuse, R8 ;  /* 0x000000084e047220 */ /* 0x040fe20000400000 */
[C---:B------:R-:W-:Y:S01]  /*5d20*/  FMUL R5, R78.reuse, R9 ;  /* 0x000000094e057220 */ /* 0x040fe20000400000 */
[C---:B------:R-:W-:Y:S01]  /*5d30*/  FFMA R0, R81.reuse, R82, R0 ;  /* 0x0000005251007223 */ /* 0x040fe20000000000 */
[C---:B------:R-:W-:Y:S01]  /*5d40*/  FFMA R2, R81.reuse, R83, R2 ;  /* 0x0000005351027223 */ /* 0x040fe20000000002 */
[C---:B------:R-:W-:Y:S01]  /*5d50*/  FMUL R8, R78.reuse, R12 ;  /* 0x0000000c4e087220 */ /* 0x040fe20000400000 */
[C---:B------:R-:W-:Y:S01]  /*5d60*/  FMUL R9, R78.reuse, R13 ;  /* 0x0000000d4e097220 */ /* 0x040fe20000400000 */
[C---:B------:R-:W-:Y:S01]  /*5d70*/  FMUL R12, R78.reuse, R16 ;  /* 0x000000104e0c7220 */ /* 0x040fe20000400000 */
[C---:B------:R-:W-:Y:S01]  /*5d80*/  FMUL R13, R78.reuse, R17 ;  /* 0x000000114e0d7220 */ /* 0x040fe20000400000 */
[C---:B------:R-:W-:Y:S01]  /*5d90*/  FMUL R16, R78.reuse, R20 ;  /* 0x000000144e107220 */ /* 0x040fe20000400000 */
[C---:B------:R-:W-:Y:S01]  /*5da0*/  FMUL R17, R78.reuse, R21 ;  /* 0x000000154e117220 */ /* 0x040fe20000400000 */
[C---:B------:R-:W-:Y:S01]  /*5db0*/  FMUL R20, R78.reuse, R24 ;  /* 0x000000184e147220 */ /* 0x040fe20000400000 */
[C---:B------:R-:W-:Y:S01]  /*5dc0*/  FMUL R21, R78.reuse, R25 ;  /* 0x000000194e157220 */ /* 0x040fe20000400000 */
[----:B------:R-:W-:Y:S02]  /*5dd0*/  HADD2.F32 R108, -RZ, R107.H1_H1 ;  /* 0x3000006bff6c7230 */ /* 0x000fe40000004100 */
[C---:B------:R-:W-:Y:S01]  /*5de0*/  FMUL R24, R78.reuse, R28 ;  /* 0x0000001c4e187220 */ /* 0x040fe20000400000 */
[C---:B------:R-:W-:Y:S01]  /*5df0*/  FMUL R25, R78.reuse, R29 ;  /* 0x0000001d4e197220 */ /* 0x040fe20000400000 */
[C---:B------:R-:W-:Y:S01]  /*5e00*/  FMUL R28, R78.reuse, R32 ;  /* 0x000000204e1c7220 */ /* 0x040fe20000400000 */
[C---:B------:R-:W-:Y:S01]  /*5e10*/  FMUL R29, R78.reuse, R33 ;  /* 0x000000214e1d7220 */ /* 0x040fe20000400000 */
[C---:B------:R-:W-:Y:S01]  /*5e20*/  FMUL R32, R78.reuse, R36 ;  /* 0x000000244e207220 */ /* 0x040fe20000400000 */
[----:B------:R-:W-:Y:S01]  /*5e30*/  F2FP.F16.E5M2.UNPACK_B R111, R155 ;  /* 0x0000009bff6f723e */ /* 0x000fe200020004ff */
[C---:B------:R-:W-:Y:S01]  /*5e40*/  FMUL R33, R78.reuse, R37 ;  /* 0x000000254e217220 */ /* 0x040fe20000400000 */
[C---:B------:R-:W-:Y:S01]  /*5e50*/  FMUL R36, R78.reuse, R40 ;  /* 0x000000284e247220 */ /* 0x040fe20000400000 */
[----:B------:R-:W-:Y:S01]  /*5e60*/  F2FP.F16.E5M2.UNPACK_B R113, R155.H1 ;  /* 0x0000009bff71723e */ /* 0x000fe200030004ff */
[C---:B------:R-:W-:Y:S01]  /*5e70*/  FMUL R37, R78.reuse, R41 ;  /* 0x000000294e257220 */ /* 0x040fe20000400000 */
[----:B------:R-:W-:Y:S02]  /*5e80*/  HADD2.F32 R112, -RZ, R111.H1_H1 ;  /* 0x3000006fff707230 */ /* 0x000fe40000004100 */
        /* <DEDUP_REMOVED lines=26> */
[C---:B------:R-:W-:Y:S01]  /*6030*/  FFMA R3, R81.reuse, R84, R3 ;  /* 0x0000005451037223 */ /* 0x040fe20000000003 */
[C---:B------:R-:W-:Y:S01]  /*6040*/  FFMA R7, R81.reuse, R86, R7 ;  /* 0x0000005651077223 */ /* 0x040fe20000000007 */
[----:B------:R-:W-:Y:S01]  /*6050*/  F2FP.F16.E5M2.UNPACK_B R131, R160 ;  /* 0x000000a0ff83723e */ /* 0x000fe200020004ff */
[C---:B------:R-:W-:Y:S01]  /*6060*/  FFMA R4, R81.reuse, R85, R4 ;  /* 0x0000005551047223 */ /* 0x040fe20000000004 */
[C---:B------:R-:W-:Y:S01]  /*6070*/  FFMA R5, R81.reuse, R88, R5 ;  /* 0x0000005851057223 */ /* 0x040fe20000000005 */
[----:B------:R-:W-:Y:S01]  /*6080*/  F2FP.F16.E5M2.UNPACK_B R133, R160.H1 ;  /* 0x000000a0ff85723e */ /* 0x000fe200030004ff */
[----:B------:R-:W-:Y:S01]  /*6090*/  FFMA R6, R81, R87, R6 ;  /* 0x0000005751067223 */ /* 0x000fe20000000006 */
[----:B------:R-:W-:Y:S01]  /*60a0*/  F2FP.SATFINITE.E5M2.F32.PACK_AB_MERGE_C R195, R7, R3, RZ ;  /* 0x0000000307c3723e */ /* 0x000fe200048060ff */
[----:B------:R-:W-:Y:S02]  /*60b0*/  HADD2.F32 R128, -RZ, R127.H1_H1 ;  /* 0x3000007fff807230 */ /* 0x000fe40000004100 */
[----:B------:R-:W-:Y:S01]  /*60c0*/  FMUL R11, R78, R11 ;  /* 0x0000000b4e0b7220 */ /* 0x000fe20000400000 */
[----:B------:R-:W-:Y:S01]  /*60d0*/  HADD2.F32 R132, -RZ, R131.H1_H1 ;  /* 0x30000083ff847230 */ /* 0x000fe20000004100 */
[----:B------:R-:W-:Y:S01]  /*60e0*/  F2FP.SATFINITE.E5M2.F32.PACK_AB_MERGE_C R200, R2, R0, R195 ;  /* 0x0000000002c8723e */ /* 0x000fe200048060c3 */
[----:B------:R-:W-:Y:S01]  /*60f0*/  FMUL R10, R78, R14 ;  /* 0x0000000e4e0a7220 */ /* 0x000fe20000400000 */
[----:B------:R-:W-:Y:S01]  /*6100*/  IADD3 R195, PT, PT, R186, R207, RZ ;  /* 0x000000cfbac37210 */ /* 0x000fe20007ffe0ff */
[C---:B------:R-:W-:Y:S01]  /*6110*/  FFMA R11, R81.reuse, R90, R11 ;  /* 0x0000005a510b7223 */ /* 0x040fe2000000000b */
[C---:B------:R-:W-:Y:S01]  /*6120*/  FFMA R8, R81.reuse, R89, R8 ;  /* 0x0000005951087223 */ /* 0x040fe20000000008 */
[C---:B------:R-:W-:Y:S01]  /*6130*/  FFMA R9, R81.reuse, R92, R9 ;  /* 0x0000005c51097223 */ /* 0x040fe20000000009 */
[--C-:B------:R-:W-:Y:S02]  /*6140*/  HADD2.F32 R95, -RZ, R97.reuse.H0_H0 ;  /* 0x20000061ff5f7230 */ /* 0x100fe40000004100 */
[----:B------:R-:W-:Y:S01]  /*6150*/  FFMA R10, R81, R91, R10 ;  /* 0x0000005b510a7223 */ /* 0x000fe2000000000a */
[----:B------:R-:W-:Y:S01]  /*6160*/  F2FP.SATFINITE.E5M2.F32.PACK_AB_MERGE_C R201, R11, R6, RZ ;  /* 0x000000060bc9723e */ /* 0x000fe200048060ff */
[C---:B------:R-:W-:Y:S01]  /*6170*/  FMUL R15, R78.reuse, R15 ;  /* 0x0000000f4e0f7220 */ /* 0x040fe20000400000 */
[----:B------:R-:W-:Y:S02]  /*6180*/  HADD2.F32 R98, -RZ, R97.H1_H1 ;  /* 0x30000061ff627230 */ /* 0x000fe40000004100 */
[C---:B------:R-:W-:Y:S01]  /*6190*/  FMUL R14, R78.reuse, R18 ;  /* 0x000000124e0e7220 */ /* 0x040fe20000400000 */
[----:B------:R-:W-:Y:S01]  /*61a0*/  F2FP.SATFINITE.E5M2.F32.PACK_AB_MERGE_C R201, R5, R4, R201 ;  /* 0x0000000405c9723e */ /* 0x000fe200048060c9 */
[----:B------:R-:W-:Y:S02]  /*61b0*/  HADD2.F32 R97, -RZ, R99.H0_H0 ;  /* 0x20000063ff617230 */ /* 0x000fe40000004100 */
[C---:B------:R-:W-:Y:S01]  /*61c0*/  FFMA R15, R81.reuse, R94, R15 ;  /* 0x0000005e510f7223 */ /* 0x040fe2000000000f */
[C---:B------:R-:W-:Y:S01]  /*61d0*/  FFMA R12, R81.reuse, R93, R12 ;  /* 0x0000005d510c7223 */ /* 0x040fe2000000000c */
[----:B------:R-:W-:Y:S01]  /*61e0*/  FFMA R13, R81, R96, R13 ;  /* 0x00000060510d7223 */ /* 0x000fe2000000000d */
[----:B------:R-:W-:Y:S01]  /*61f0*/  F2FP.F16.E5M2.UNPACK_B R135, R161 ;  /* 0x000000a1ff87723e */ /* 0x000fe200020004ff */
[--C-:B------:R-:W-:Y:S01]  /*6200*/  HADD2.F32 R99, -RZ, R101.reuse.H0_H0 ;  /* 0x20000065ff637230 */ /* 0x100fe20000004100 */
[----:B------:R-:W-:Y:S01]  /*6210*/  F2FP.SATFINITE.E5M2.F32.PACK_AB_MERGE_C R202, R15, R10, RZ ;  /* 0x0000000a0fca723e */ /* 0x000fe200048060ff */
[----:B------:R-:W-:Y:S01]  /*6220*/  FFMA R14, R81, R95, R14 ;  /* 0x0000005f510e7223 */ /* 0x000fe2000000000e */
[C---:B------:R-:W-:Y:S01]  /*6230*/  FMUL R19, R78.reuse, R19 ;  /* 0x000000134e137220 */ /* 0x040fe20000400000 */
[----:B------:R-:W-:Y:S01]  /*6240*/  HADD2.F32 R102, -RZ, R101.H1_H1 ;  /* 0x30000065ff667230 */ /* 0x000fe20000004100 */
[----:B------:R-:W-:Y:S01]  /*6250*/  F2FP.SATFINITE.E5M2.F32.PACK_AB_MERGE_C R202, R9, R8, R202 ;  /* 0x0000000809ca723e */ /* 0x000fe200048060ca */
[----:B------:R-:W-:Y:S02]  /*6260*/  HADD2.F32 R101, -RZ, R103.H0_H0 ;  /* 0x20000067ff657230 */ /* 0x000fe40000004100 */
[C---:B------:R-:W-:Y:S01]  /*6270*/  FFMA R19, R81.reuse, R98, R19 ;  /* 0x0000006251137223 */ /* 0x040fe20000000013 */
[C---:B------:R-:W-:Y:S01]  /*6280*/  FFMA R16, R81.reuse, R97, R16 ;  /* 0x0000006151107223 */ /* 0x040fe20000000010 */
[----:B------:R-:W-:Y:S01]  /*6290*/  FFMA R17, R81, R100, R17 ;  /* 0x0000006451117223 */ /* 0x000fe20000000011 */
[----:B------:R-:W-:Y:S02]  /*62a0*/  HADD2.F32 R136, -RZ, R135.H1_H1 ;  /* 0x30000087ff887230 */ /* 0x000fe40000004100 */
[C---:B------:R-:W-:Y:S01]  /*62b0*/  FMUL R18, R78.reuse, R22 ;  /* 0x000000164e127220 */ /* 0x040fe20000400000 */
[----:B------:R-:W-:Y:S01]  /*62c0*/  F2FP.F16.E5M2.UNPACK_B R137, R161.H1 ;  /* 0x000000a1ff89723e */ /* 0x000fe200030004ff */
[C---:B------:R-:W-:Y:S01]  /*62d0*/  FMUL R23, R78.reuse, R23 ;  /* 0x000000174e177220 */ /* 0x040fe20000400000 */
[--C-:B------:R-:W-:Y:S01]  /*62e0*/  HADD2.F32 R103, -RZ, R105.reuse.H0_H0 ;  /* 0x20000069ff677230 */ /* 0x100fe20000004100 */
[----:B------:R-:W-:Y:S01]  /*62f0*/  F2FP.SATFINITE.E5M2.F32.PACK_AB_MERGE_C R203, R19, R14, RZ ;  /* 0x0000000e13cb723e */ /* 0x000fe200048060ff */
[C---:B------:R-:W-:Y:S01]  /*6300*/  FFMA R18, R81.reuse, R99, R18 ;  /* 0x0000006351127223 */ /* 0x040fe20000000012 */
[C---:B------:R-:W-:Y:S01]  /*6310*/  FFMA R23, R81.reuse, R102, R23 ;  /* 0x0000006651177223 */ /* 0x040fe20000000017 */
[----:B------:R-:W-:Y:S01]  /*6320*/  FFMA R20, R81, R101, R20 ;  /* 0x0000006551147223 */ /* 0x000fe20000000014 */
[----:B------:R-:W-:Y:S01]  /*6330*/  F2FP.F16.E5M2.UNPACK_B R139, R162 ;  /* 0x000000a2ff8b723e */ /* 0x000fe200020004ff */
[----:B------:R-:W-:Y:S01]  /*6340*/  HADD2.F32 R106, -RZ, R105.H1_H1 ;  /* 0x30000069ff6a7230 */ /* 0x000fe20000004100 */
[----:B------:R-:W-:Y:S01]  /*6350*/  F2FP.SATFINITE.E5M2.F32.PACK_AB_MERGE_C R203, R13, R12, R203 ;  /* 0x0000000c0dcb723e */ /* 0x000fe200048060cb */
[----:B------:R-:W-:Y:S01]  /*6360*/  FFMA R21, R81, R104, R21 ;  /* 0x0000006851157223 */ /* 0x000fe20000000015 */
[----:B------:R-:W-:Y:S01]  /*6370*/  F2FP.SATFINITE.E5M2.F32.PACK_AB_MERGE_C R208, R23, R18, RZ ;  /* 0x0000001217d0723e */ /* 0x000fe200048060ff */
[----:B------:R-:W-:Y:S02]  /*6380*/  HADD2.F32 R105, -RZ, R107.H0_H0 ;  /* 0x2000006bff697230 */ /* 0x000fe40000004100 */
[C---:B------:R-:W-:Y:S01]  /*6390*/  FMUL R22, R78.reuse, R26 ;  /* 0x0000001a4e167220 */ /* 0x040fe20000400000 */
[----:B------:R1:W-:Y:S01]  /*63a0*/  STS.128 [R172+UR49+0x8200], R200 ;  /* 0x008200c8ac007988 */ /* 0x0003e20008000c31 */
[----:B------:R-:W-:Y:S01]  /*63b0*/  F2FP.SATFINITE.E5M2.F32.PACK_AB_MERGE_C R208, R17, R16, R208 ;  /* 0x0000001011d0723e */ /* 0x000fe200048060d0 */
[----:B------:R-:W-:Y:S02]  /*63c0*/  HADD2.F32 R140, -RZ, R139.H1_H1 ;  /* 0x3000008bff8c7230 */ /* 0x000fe40000004100 */
[C---:B------:R-:W-:Y:S01]  /*63d0*/  FFMA R22, R81.reuse, R103, R22 ;  /* 0x0000006751167223 */ /* 0x040fe20000000016 */
[C---:B------:R-:W-:Y:S01]  /*63e0*/  FMUL R27, R78.reuse, R27 ;  /* 0x0000001b4e1b7220 */ /* 0x040fe20000400000 */
[--C-:B------:R-:W-:Y:S02]  /*63f0*/  HADD2.F32 R107, -RZ, R109.reuse.H0_H0 ;  /* 0x2000006dff6b7230 */ /* 0x100fe40000004100 */
[C---:B------:R-:W-:Y:S01]  /*6400*/  FMUL R26, R78.reuse, R30 ;  /* 0x0000001e4e1a7220 */ /* 0x040fe20000400000 */
[----:B------:R-:W-:Y:S02]  /*6410*/  HADD2.F32 R110, -RZ, R109.H1_H1 ;  /* 0x3000006dff6e7230 */ /* 0x000fe40000004100 */
[C---:B------:R-:W-:Y:S01]  /*6420*/  FFMA R27, R81.reuse, R106, R27 ;  /* 0x0000006a511b7223 */ /* 0x040fe2000000001b */
[C---:B------:R-:W-:Y:S01]  /*6430*/  FFMA R24, R81.reuse, R105, R24 ;  /* 0x0000006951187223 */ /* 0x040fe20000000018 */
[----:B------:R-:W-:Y:S01]  /*6440*/  FFMA R25, R81, R108, R25 ;  /* 0x0000006c51197223 */ /* 0x000fe20000000019 */
[----:B------:R-:W-:Y:S01]  /*6450*/  F2FP.F16.E5M2.UNPACK_B R141, R162.H1 ;  /* 0x000000a2ff8d723e */ /* 0x000fe200030004ff */
[----:B------:R-:W-:Y:S01]  /*6460*/  HADD2.F32 R109, -RZ, R111.H0_H0 ;  /* 0x2000006fff6d7230 */ /* 0x000fe20000004100 */
[----:B------:R-:W-:Y:S01]  /*6470*/  F2FP.SATFINITE.E5M2.F32.PACK_AB_MERGE_C R209, R27, R22, RZ ;  /* 0x000000161bd1723e */ /* 0x000fe200048060ff */
[----:B------:R-:W-:Y:S01]  /*6480*/  FFMA R26, R81, R107, R26 ;  /* 0x0000006b511a7223 */ /* 0x000fe2000000001a */
[C---:B------:R-:W-:Y:S01]  /*6490*/  FMUL R31, R78.reuse, R31 ;  /* 0x0000001f4e1f7220 */ /* 0x040fe20000400000 */
[--C-:B------:R-:W-:Y:S01]  /*64a0*/  HADD2.F32 R111, -RZ, R113.reuse.H0_H0 ;  /* 0x20000071ff6f7230 */ /* 0x100fe20000004100 */
[----:B------:R-:W-:Y:S01]  /*64b0*/  F2FP.SATFINITE.E5M2.F32.PACK_AB_MERGE_C R209, R21, R20, R209 ;  /* 0x0000001415d1723e */ /* 0x000fe200048060d1 */
[----:B------:R-:W-:Y:S02]  /*64c0*/  HADD2.F32 R114, -RZ, R113.H1_H1 ;  /* 0x30000071ff727230 */ /* 0x000fe40000004100 */
[C---:B------:R-:W-:Y:S01]  /*64d0*/  FFMA R31, R81.reuse, R110, R31 ;  /* 0x0000006e511f7223 */ /* 0x040fe2000000001f */
[C---:B------:R-:W-:Y:S01]  /*64e0*/  FFMA R28, R81.reuse, R109, R28 ;  /* 0x0000006d511c7223 */ /* 0x040fe2000000001c */
[----:B------:R-:W-:Y:S01]  /*64f0*/  FFMA R29, R81, R112, R29 ;  /* 0x00000070511d7223 */ /* 0x000fe2000000001d */
[----:B------:R-:W-:Y:S02]  /*6500*/  HADD2.F32 R113, -RZ, R115.H0_H0 ;  /* 0x20000073ff717230 */ /* 0x000fe40000004100 */
[C---:B------:R-:W-:Y:S01]  /*6510*/  FMUL R30, R78.reuse, R34 ;  /* 0x000000224e1e7220 */ /* 0x040fe20000400000 */
[----:B------:R-:W-:Y:S01]  /*6520*/  F2FP.F16.E5M2.UNPACK_B R143, R163 ;  /* 0x000000a3ff8f723e */ /* 0x000fe200020004ff */
[C---:B------:R-:W-:Y:S01]  /*6530*/  FMUL R35, R78.reuse, R35 ;  /* 0x000000234e237220 */ /* 0x040fe20000400000 */
[----:B------:R-:W-:Y:S01]  /*6540*/  HADD2.F32 R115, -RZ, R117.H0_H0 ;  /* 0x20000075ff737230 */ /* 0x000fe20000004100 */
[----:B------:R-:W-:Y:S01]  /*6550*/  F2FP.SATFINITE.E5M2.F32.PACK_AB_MERGE_C R210, R31, R26, RZ ;  /* 0x0000001a1fd2723e */ /* 0x000fe200048060ff */
[C---:B------:R-:W-:Y:S01]  /*6560*/  FFMA R30, R81.reuse, R111, R30 ;  /* 0x0000006f511e7223 */ /* 0x040fe2000000001e */
[C---:B------:R-:W-:Y:S01]  /*6570*/  FFMA R35, R81.reuse, R114, R35 ;  /* 0x0000007251237223 */ /* 0x040fe20000000023 */
[C---:B------:R-:W-:Y:S01]  /*6580*/  FFMA R32, R81.reuse, R113, R32 ;  /* 0x0000007151207223 */ /* 0x040fe20000000020 */
[----:B------:R-:W-:Y:S01]  /*6590*/  F2FP.F16.E5M2.UNPACK_B R145, R163.H1 ;  /* 0x000000a3ff91723e */ /* 0x000fe200030004ff */
[----:B------:R-:W-:Y:S01]  /*65a0*/  FFMA R33, R81, R116, R33 ;  /* 0x0000007451217223 */ /* 0x000fe20000000021 */
[----:B------:R-:W-:Y:S01]  /*65b0*/  F2FP.SATFINITE.E5M2.F32.PACK_AB_MERGE_C R210, R25, R24, R210 ;  /* 0x0000001819d2723e */ /* 0x000fe200048060d2 */
[----:B------:R-:W-:Y:S01]  /*65c0*/  HADD2.F32 R144, -RZ, R143.H1_H1 ;  /* 0x3000008fff907230 */ /* 0x000fe20000004100 */
[----:B------:R-:W-:Y:S01]  /*65d0*/  F2FP.SATFINITE.E5M2.F32.PACK_AB_MERGE_C R211, R35, R30, RZ ;  /* 0x0000001e23d3723e */ /* 0x000fe200048060ff */
[----:B------:R-:W-:Y:S02]  /*65e0*/  HADD2.F32 R118, -RZ, R117.H1_H1 ;  /* 0x30000075ff767230 */ /* 0x000fe40000004100 */
[C---:B------:R-:W-:Y:S01]  /*65f0*/  FMUL R34, R78.reuse, R38 ;  /* 0x000000264e227220 */ /* 0x040fe20000400000 */
[----:B------:R-:W-:Y:S01]  /*6600*/  HADD2.F32 R117, -RZ, R119.H0_H0 ;  /* 0x20000077ff757230 */ /* 0x000fe20000004100 */
[----:B------:R-:W-:Y:S01]  /*6610*/  F2FP.SATFINITE.E5M2.F32.PACK_AB_MERGE_C R211, R29, R28, R211 ;  /* 0x0000001c1dd3723e */ /* 0x000fe200048060d3 */
[C---:B------:R-:W-:Y:S01]  /*6620*/  FMUL R39, R78.reuse, R39 ;  /* 0x000000274e277220 */ /* 0x040fe20000400000 */
[--C-:B------:R-:W-:Y:S02]  /*6630*/  HADD2.F32 R119, -RZ, R121.reuse.H0_H0 ;  /* 0x20000079ff777230 */ /* 0x100fe40000004100 */
[C---:B------:R-:W-:Y:S01]  /*6640*/  FFMA R34, R81.reuse, R115, R34 ;  /* 0x0000007351227223 */ /* 0x040fe20000000022 */
[----:B------:R-:W-:Y:S01]  /*6650*/  HADD2.F32 R122, -RZ, R121.H1_H1 ;  /* 0x30000079ff7a7230 */ /* 0x000fe20000004100 */
[----:B------:R1:W-:Y:S01]  /*6660*/  STS.128 [R192+0x8010], R208 ;  /* 0x008010d0c0007388 */ /* 0x0003e20000000c00 */
[----:B------:R-:W-:Y:S02]  /*6670*/  HADD2.F32 R121, -RZ, R123.H0_H0 ;  /* 0x2000007bff797230 */ /* 0x000fe40000004100 */
[C---:B------:R-:W-:Y:S01]  /*6680*/  FFMA R39, R81.reuse, R118, R39 ;  /* 0x0000007651277223 */ /* 0x040fe20000000027 */
[C---:B------:R-:W-:Y:S01]  /*6690*/  FFMA R36, R81.reuse, R117, R36 ;  /* 0x0000007551247223 */ /* 0x040fe20000000024 */
[----:B------:R-:W-:Y:S01]  /*66a0*/  FFMA R37, R81, R120, R37 ;  /* 0x0000007851257223 */ /* 0x000fe20000000025 */
[C---:B------:R-:W-:Y:S01]  /*66b0*/  FMUL R38, R78.reuse, R42 ;  /* 0x0000002a4e267220 */ /* 0x040fe20000400000 */
[----:B------:R-:W-:Y:S01]  /*66c0*/  ISETP.NE.AND P0, PT, R189, RZ, PT ;  /* 0x000000ffbd00720c */ /* 0x000fe20003f05270 */
[C---:B------:R-:W-:Y:S01]  /*66d0*/  FMUL R43, R78.reuse, R43 ;  /* 0x0000002b4e2b7220 */ /* 0x040fe20000400000 */
[--C-:B------:R-:W-:Y:S01]  /*66e0*/  HADD2.F32 R123, -RZ, R125.reuse.H0_H0 ;  /* 0x2000007dff7b7230 */ /* 0x100fe20000004100 */
[----:B------:R-:W-:Y:S01]  /*66f0*/  F2FP.SATFINITE.E5M2.F32.PACK_AB_MERGE_C R212, R39, R34, RZ ;  /* 0x0000002227d4723e */ /* 0x000fe200048060ff */
[C---:B------:R-:W-:Y:S01]  /*6700*/  FFMA R38, R81.reuse, R119, R38 ;  /* 0x0000007751267223 */ /* 0x040fe20000000026 */
[C---:B------:R-:W-:Y:S01]  /*6710*/  FFMA R43, R81.reuse, R122, R43 ;  /* 0x0000007a512b7223 */ /* 0x040fe2000000002b */
[----:B------:R-:W-:Y:S01]  /*6720*/  FFMA R40, R81, R121, R40 ;  /* 0x0000007951287223 */ /* 0x000fe20000000028 */
[----:B------:R-:W-:Y:S01]  /*6730*/  F2FP.SATFINITE.E5M2.F32.PACK_AB_MERGE_C R212, R33, R32, R212 ;  /* 0x0000002021d4723e */ /* 0x000fe200048060d4 */
[----:B------:R-:W-:Y:S01]  /*6740*/  FFMA R41, R81, R124, R41 ;  /* 0x0000007c51297223 */ /* 0x000fe20000000029 */
[----:B------:R-:W-:Y:S01]  /*6750*/  HADD2.F32 R126, -RZ, R125.H1_H1 ;  /* 0x3000007dff7e7230 */ /* 0x000fe20000004100 */
[----:B------:R-:W-:Y:S01]  /*6760*/  F2FP.SATFINITE.E5M2.F32.PACK_AB_MERGE_C R213, R43, R38, RZ ;  /* 0x000000262bd5723e */ /* 0x000fe200048060ff */
[----:B------:R-:W-:Y:S02]  /*6770*/  HADD2.F32 R125, -RZ, R127.H0_H0 ;  /* 0x2000007fff7d7230 */ /* 0x000fe40000004100 */
[C---:B------:R-:W-:Y:S01]  /*6780*/  FMUL R42, R78.reuse, R46 ;  /* 0x0000002e4e2a7220 */ /* 0x040fe20000400000 */
[----:B------:R-:W-:Y:S01]  /*6790*/  FMUL R47, R78, R47 ;  /* 0x0000002f4e2f7220 */ /* 0x000fe20000400000 */
[--C-:B------:R-:W-:Y:S01]  /*67a0*/  HADD2.F32 R127, -RZ, R129.reuse.H0_H0 ;  /* 0x20000081ff7f7230 */ /* 0x100fe20000004100 */
[----:B------:R-:W-:Y:S01]  /*67b0*/  F2FP.SATFINITE.E5M2.F32.PACK_AB_MERGE_C R213, R37, R36, R213 ;  /* 0x0000002425d5723e */ /* 0x000fe200048060d5 */
[C---:B------:R-:W-:Y:S01]  /*67c0*/  FFMA R42, R81.reuse, R123, R42 ;  /* 0x0000007b512a7223 */ /* 0x040fe2000000002a */
[C---:B------:R-:W-:Y:S01]  /*67d0*/  FFMA R47, R81.reuse, R126, R47 ;  /* 0x0000007e512f7223 */ /* 0x040fe2000000002f */
[C---:B------:R-:W-:Y:S01]  /*67e0*/  FFMA R44, R81.reuse, R125, R44 ;  /* 0x0000007d512c7223 */ /* 0x040fe2000000002c */
[----:B------:R-:W-:Y:S01]  /*67f0*/  ISETP.NE.AND P6, PT, R198, RZ, PT ;  /* 0x000000ffc600720c */ /* 0x000fe20003fc5270 */
[----:B------:R-:W-:Y:S01]  /*6800*/  FFMA R45, R81, R128, R45 ;  /* 0x00000080512d7223 */ /* 0x000fe2000000002d */
[----:B------:R-:W-:Y:S01]  /*6810*/  HADD2.F32 R130, -RZ, R129.H1_H1 ;  /* 0x30000081ff827230 */ /* 0x000fe20000004100 */
[----:B------:R-:W-:Y:S01]  /*6820*/  F2FP.SATFINITE.E5M2.F32.PACK_AB_MERGE_C R214, R47, R42, RZ ;  /* 0x0000002a2fd6723e */ /* 0x000fe200048060ff */
[----:B------:R-:W-:Y:S02]  /*6830*/  HADD2.F32 R129, -RZ, R131.H0_H0 ;  /* 0x20000083ff817230 */ /* 0x000fe40000004100 */
[C---:B------:R-:W-:Y:S01]  /*6840*/  FMUL R46, R78.reuse, R50 ;  /* 0x000000324e2e7220 */ /* 0x040fe20000400000 */
[C---:B------:R-:W-:Y:S01]  /*6850*/  FMUL R51, R78.reuse, R51 ;  /* 0x000000334e337220 */ /* 0x040fe20000400000 */
[--C-:B------:R-:W-:Y:S02]  /*6860*/  HADD2.F32 R131, -RZ, R133.reuse.H0_H0 ;  /* 0x20000085ff837230 */ /* 0x100fe40000004100 */
[C---:B------:R-:W-:Y:S01]  /*6870*/  FMUL R50, R78.reuse, R54 ;  /* 0x000000364e327220 */ /* 0x040fe20000400000 */
[C---:B------:R-:W-:Y:S01]  /*6880*/  FFMA R46, R81.reuse, R127, R46 ;  /* 0x0000007f512e7223 */ /* 0x040fe2000000002e */
[----:B------:R-:W-:Y:S02]  /*6890*/  HADD2.F32 R134, -RZ, R133.H1_H1 ;  /* 0x30000085ff867230 */ /* 0x000fe40000004100 */
[C---:B------:R-:W-:Y:S01]  /*68a0*/  FFMA R51, R81.reuse, R130, R51 ;  /* 0x0000008251337223 */ /* 0x040fe20000000033 */
[----:B------:R-:W-:Y:S02]  /*68b0*/  HADD2.F32 R133, -RZ, R135.H0_H0 ;  /* 0x20000087ff857230 */ /* 0x000fe40000004100 */
[C---:B------:R-:W-:Y:S01]  /*68c0*/  FMUL R55, R78.reuse, R55 ;  /* 0x000000374e377220 */ /* 0x040fe20000400000 */
[C---:B------:R-:W-:Y:S01]  /*68d0*/  FFMA R48, R81.reuse, R129, R48 ;  /* 0x0000008151307223 */ /* 0x040fe20000000030 */
[C---:B------:R-:W-:Y:S01]  /*68e0*/  FFMA R49, R81.reuse, R132, R49 ;  /* 0x0000008451317223 */ /* 0x040fe20000000031 */
[--C-:B------:R-:W-:Y:S02]  /*68f0*/  HADD2.F32 R135, -RZ, R137.reuse.H0_H0 ;  /* 0x20000089ff877230 */ /* 0x100fe40000004100 */
[C---:B------:R-:W-:Y:S01]  /*6900*/  FFMA R50, R81.reuse, R131, R50 ;  /* 0x0000008351327223 */ /* 0x040fe20000000032 */
[----:B------:R-:W-:Y:S02]  /*6910*/  HADD2.F32 R138, -RZ, R137.H1_H1 ;  /* 0x30000089ff8a7230 */ /* 0x000fe40000004100 */
[C---:B------:R-:W-:Y:S01]  /*6920*/  FMUL R54, R78.reuse, R58 ;  /* 0x0000003a4e367220 */ /* 0x040fe20000400000 */
[----:B------:R-:W-:Y:S02]  /*6930*/  HADD2.F32 R137, -RZ, R139.H0_H0 ;  /* 0x2000008bff897230 */ /* 0x000fe40000004100 */
[C---:B------:R-:W-:Y:S01]  /*6940*/  FFMA R55, R81.reuse, R134, R55 ;  /* 0x0000008651377223 */ /* 0x040fe20000000037 */
        /* <DEDUP_REMOVED lines=16> */
[----:B------:R-:W-:Y:S01]  /*6a50*/  FFMA R63, R81, R142, R63 ;  /* 0x0000008e513f7223 */ /* 0x000fe2000000003f */
[----:B------:R-:W-:Y:S01]  /*6a60*/  FMUL R67, R78, R67 ;  /* 0x000000434e437220 */ /* 0x000fe20000400000 */
[----:B------:R-:W-:Y:S01]  /*6a70*/  F2FP.SATFINITE.E5M2.F32.PACK_AB_MERGE_C R215, R51, R46, RZ ;  /* 0x0000002e33d7723e */ /* 0x000fe200048060ff */
[C---:B------:R-:W-:Y:S01]  /*6a80*/  FFMA R60, R81.reuse, R141, R60 ;  /* 0x0000008d513c7223 */ /* 0x040fe2000000003c */
[C---:B------:R-:W-:Y:S01]  /*6a90*/  FFMA R61, R81.reuse, R144, R61 ;  /* 0x00000090513d7223 */ /* 0x040fe2000000003d */
[C---:B------:R-:W-:Y:S01]  /*6aa0*/  FFMA R62, R81.reuse, R143, R62 ;  /* 0x0000008f513e7223 */ /* 0x040fe2000000003e */
[----:B------:R-:W-:Y:S01]  /*6ab0*/  FFMA R67, R81, R146, R67 ;  /* 0x0000009251437223 */ /* 0x000fe20000000043 */
[----:B------:R-:W-:Y:S02]  /*6ac0*/  F2FP.SATFINITE.E5M2.F32.PACK_AB_MERGE_C R214, R41, R40, R214 ;  /* 0x0000002829d6723e */ /* 0x000fe400048060d6 */
[----:B------:R-:W-:Y:S02]  /*6ad0*/  F2FP.SATFINITE.E5M2.F32.PACK_AB_MERGE_C R215, R45, R44, R215 ;  /* 0x0000002c2dd7723e */ /* 0x000fe400048060d7 */
[----:B------:R-:W-:Y:S02]  /*6ae0*/  F2FP.SATFINITE.E5M2.F32.PACK_AB_MERGE_C R216, R55, R50, RZ ;  /* 0x0000003237d8723e */ /* 0x000fe400048060ff */
[----:B------:R-:W-:Y:S01]  /*6af0*/  F2FP.SATFINITE.E5M2.F32.PACK_AB_MERGE_C R217, R59, R54, RZ ;  /* 0x000000363bd9723e */ /* 0x000fe200048060ff */
[----:B------:R1:W-:Y:S01]  /*6b00*/  STS.128 [R195+0x8020], R212 ;  /* 0x008020d4c3007388 */ /* 0x0003e20000000c00 */
[----:B------:R-:W-:Y:S02]  /*6b10*/  F2FP.SATFINITE.E5M2.F32.PACK_AB_MERGE_C R218, R63, R58, RZ ;  /* 0x0000003a3fda723e */ /* 0x000fe400048060ff */
[----:B------:R-:W-:Y:S02]  /*6b20*/  F2FP.SATFINITE.E5M2.F32.PACK_AB_MERGE_C R219, R67, R62, RZ ;  /* 0x0000003e43db723e */ /* 0x000fe400048060ff */
[----:B------:R-:W-:Y:S02]  /*6b30*/  F2FP.SATFINITE.E5M2.F32.PACK_AB_MERGE_C R216, R49, R48, R216 ;  /* 0x0000003031d8723e */ /* 0x000fe400048060d8 */
[----:B------:R-:W-:Y:S02]  /*6b40*/  F2FP.SATFINITE.E5M2.F32.PACK_AB_MERGE_C R217, R53, R52, R217 ;  /* 0x0000003435d9723e */ /* 0x000fe400048060d9 */
[----:B------:R-:W-:Y:S02]  /*6b50*/  F2FP.SATFINITE.E5M2.F32.PACK_AB_MERGE_C R218, R57, R56, R218 ;  /* 0x0000003839da723e */ /* 0x000fe400048060da */
[----:B------:R-:W-:Y:S02]  /*6b60*/  F2FP.SATFINITE.E5M2.F32.PACK_AB_MERGE_C R219, R61, R60, R219 ;  /* 0x0000003c3ddb723e */ /* 0x000fe400048060db */
[----:B------:R-:W-:Y:S02]  /*6b70*/  LEA R204, R181, UR49, 0x3 ;  /* 0x00000031b5cc7c11 */ /* 0x000fe4000f8e18ff */
[----:B------:R-:W-:Y:S01]  /*6b80*/  @P6 SHF.L.U32 R221, R180, 0x1f, RZ ;  /* 0x0000001fb4dd6819 */ /* 0x000fe200000006ff */
[----:B------:R1:W-:Y:S01]  /*6b90*/  STS.128 [R194+0x8010], R216 ;  /* 0x008010d8c2007388 */ /* 0x0003e20000000c00 */
[----:B------:R-:W-:Y:S01]  /*6ba0*/  @!PT LDS RZ, [RZ] ;  /* 0x00000000fffff984 */ /* 0x000fe20000000800 */
[----:B------:R-:W-:Y:S01]  /*6bb0*/  @!PT LDS RZ, [RZ] ;  /* 0x00000000fffff984 */ /* 0x000fe20000000800 */
[----:B------:R-:W-:Y:S01]  /*6bc0*/  @!PT LDS RZ, [RZ] ;  /* 0x00000000fffff984 */ /* 0x000fe20000000800 */
[----:B------:R-:W-:Y:S01]  /*6bd0*/  @!PT LDS RZ, [RZ] ;  /* 0x00000000fffff984 */ /* 0x000fe20000000800 */
[----:B------:R2:W-:Y:S07]  /*6be0*/  MEMBAR.ALL.CTA ;  /* 0x0000000000007992 */ /* 0x0005ee0000008000 */
[----:B--2---:R-:W2:Y:S02]  /*6bf0*/  FENCE.VIEW.ASYNC.S ;  /* 0x00000000000073c6 */ /* 0x004ea40000000000 */
[----:B--2---:R-:W-:Y:S06]  /*6c00*/  BAR.SYNC.DEFER_BLOCKING 0x1, 0x80 ;  /* 0x0042000000007b1d */ /* 0x004fec0000010000 */
[----:B------:R-:W-:Y:S05]  /*6c10*/  @P0 BRA `(.L_x_97) ;  /* 0x0000000000280947 */ /* 0x000fea0003800000 */
[----:B------:R-:W-:Y:S02]  /*6c20*/  UIADD3 UR4, UPT, UPT, UR49, 0x8200, URZ ;  /* 0x0000820031047890 */ /* 0x000fe4000fffe0ff */
[----:B------:R-:W-:Y:S01]  /*6c30*/  UIADD3 UR6, UP0, UPT, UR52, 0x680, URZ ;  /* 0x0000068034067890 */ /* 0x000fe2000ff1e0ff */
[----:B------:R-:W-:Y:S03]  /*6c40*/  UMOV UR43, UR36 ;  /* 0x00000024002b7c82 */ /* 0x000fe60008000000 */
[----:B------:R-:W-:Y:S01]  /*6c50*/  MOV R188, UR4 ;  /* 0x0000000400bc7c02 */ /* 0x000fe20008000f00 */
[----:B------:R-:W-:Y:S03]  /*6c60*/  UIADD3.X UR7, UPT, UPT, URZ, UR53, URZ, UP0, !UPT ;  /* 0x00000035ff077290 */ /* 0x000fe600087fe4ff */
[----:B------:R-:W-:Y:S11]  /*6c70*/  R2UR UR40, R188 ;  /* 0x00000000bc2872ca */ /* 0x000ff600000e0000 */
[----:B------:R-:W-:Y:S02]  /*6c80*/  @!UPT UIADD3 URZ, UPT, UPT, URZ, URZ, URZ ;  /* 0x000000fffffff290 */ /* 0x000fe4000fffe0ff */
[----:B------:R2:W-:Y:S01]  /*6c90*/  UTMASTG.3D [UR40], [UR6] ;  /* 0x00000028060073b5 */ /* 0x0005e20008010000 */
[----:B------:R0:W-:Y:S01]  /*6ca0*/  UTMACMDFLUSH ;  /* 0x00000000000079b7 */ /* 0x0001e20000000000 */
[----:B--2---:R-:W-:Y:S04]  /*6cb0*/  DEPBAR.LE SB0, 0x1 ;  /* 0x000080400000791a */ /* 0x004fe80000000000 */
.L_x_97:
[----:B------:R-:W-:Y:S05]  /*6cc0*/  BSYNC.RECONVERGENT B0 ;  /* 0x0000000000007941 */ /* 0x000fea0003800200 */
.L_x_96:
[----:B------:R-:W-:Y:S06]  /*6cd0*/  BAR.SYNC.DEFER_BLOCKING 0x1, 0x80 ;  /* 0x0042000000007b1d */ /* 0x000fec0000010000 */
[----:B------:R-:W2:Y:S01]  /*6ce0*/  @P6 SYNCS.PHASECHK.TRANS64.TRYWAIT P0, [R204+URZ+0x30], R221 ;  /* 0x000030ddcc0065a7 */ /* 0x000ea200080011ff */
[----:B------:R-:W-:Y:S01]  /*6cf0*/  BSSY B1, `(.L_x_98) ;  /* 0x0000023000017945 */ /* 0x000fe20003800000 */
[----:B--2---:R-:W-:Y:S03]  /*6d00*/  @P6 SEL R196, RZ, 0x1, !P0 ;  /* 0x00000001ffc46807 */ /* 0x004fe60004000000 */
[----:B------:R-:W-:Y:S05]  /*6d10*/  @!P6 BRA `(.L_x_99) ;  /* 0x000000000080e947 */ /* 0x000fea0003800000 */
[----:B------:R-:W-:Y:S01]  /*6d20*/  ISETP.NE.AND P1, PT, R197, RZ, PT ;  /* 0x000000ffc500720c */ /* 0x000fe20003f25270 */
[----:B------:R-:W-:Y:S01]  /*6d30*/  BSSY B0, `(.L_x_100) ;  /* 0x000000a000007945 */ /* 0x000fe20003800000 */
[----:B------:R-:W-:Y:S11]  /*6d40*/  ISETP.NE.AND P0, PT, R196, RZ, PT ;  /* 0x000000ffc400720c */ /* 0x000ff60003f05270 */
[----:B------:R-:W-:Y:S04]  /*6d50*/  @P1 IMAD R0, R181, 0x2000, R186 ;  /* 0x00002000b5001824 */ /* 0x000fe800078e02ba */
[C---:B------:R-:W-:Y:S01]  /*6d60*/  @P1 IMAD.IADD R6, R0.reuse, 0x1, R199 ;  /* 0x0000000100061824 */ /* 0x040fe200078e02c7 */
[----:B------:R-:W-:Y:S03]  /*6d70*/  @P1 IADD3 R4, PT, PT, R0, R207, RZ ;  /* 0x000000cf00041210 */ /* 0x000fe60007ffe0ff */
[----:B------:R-:W-:Y:S01]  /*6d80*/  @P1 IMAD.IADD R2, R205, 0x1, R6 ;  /* 0x00000001cd021824 */ /* 0x000fe200078e0206 */
[----:B------:R-:W-:Y:S06]  /*6d90*/  @P0 BRA `(.L_x_101) ;  /* 0x00000000000c0947 */ /* 0x000fec0003800000 */
[----:B------:R-:W-:Y:S04]  /*6da0*/  SHF.L.U32 R3, R180, 0x1f, RZ ;  /* 0x0000001fb4037819 */ /* 0x000fe800000006ff */
[----:B------:R-:W2:Y:S02]  /*6db0*/  SYNCS.PHASECHK.TRANS64.TRYWAIT P0, [R204+URZ+0x30], R3 ;  /* 0x00003003cc0075a7 */ /* 0x000ea400080011ff */
[----:B--2---:R-:W-:Y:S05]  /*6dc0*/  @!P0 BRA `(.L_x_102) ;  /* 0x0000004800b48947 */ /* 0x004fea0003800000 */
.L_x_101:
[----:B------:R-:W-:Y:S05]  /*6dd0*/  BSYNC B0 ;  /* 0x0000000000007941 */ /* 0x000fea0003800000 */
.L_x_100:
[----:B------:R-:W-:Y:S01]  /*6de0*/  ISETP.NE.AND P0, PT, R197, RZ, PT ;  /* 0x000000ffc500720c */ /* 0x000fe20003f05270 */
[----:B--2---:R-:W-:Y:S02]  /*6df0*/  VIADD R204, R204, 0x50 ;  /* 0x00000050cccc7836 */ /* 0x004fe40000000000 */
[----:B------:R-:W-:Y:S02]  /*6e00*/  IMAD.U32 R3, RZ, RZ, UR37 ;  /* 0x00000025ff037e24 */ /* 0x000fe4000f8e00ff */
[----:B------:R-:W-:Y:S03]  /*6e10*/  VIADD R181, R181, 0x1 ;  /* 0x00000001b5b57836 */ /* 0x000fe60000000000 */
[----:B------:R-:W-:Y:S05]  /*6e20*/  PRMT R3, R3, 0x654, R204 ;  /* 0x0000065403037816 */ /* 0x000fea00000000cc */
[----:B------:R2:W3:Y:S04]  /*6e30*/  @P0 LDS.128 R148, [R0] ;  /* 0x0000000000940984 */ /* 0x0004e80000000c00 */
[----:B------:R2:W4:Y:S04]  /*6e40*/  @P0 LDS.128 R156, [R4+0x20] ;  /* 0x00002000049c0984 */ /* 0x0005280000000c00 */
        /* <DEDUP_REMOVED lines=9> */
[----:B------:R-:W-:Y:S01]  /*6ee0*/  SEL R181, R181, RZ, P0 ;  /* 0x000000ffb5b57207 */ /* 0x000fe20000000000 */
[----:B-----5:R5:W-:Y:S02]  /*6ef0*/  SYNCS.ARRIVE.TRANS64.RED.A1T0 RZ, [R3+URZ], RZ ;  /* 0x000000ff03ff79a7 */ /* 0x020be400081004ff */
[----:B-----5:R-:W-:Y:S04]  /*6f00*/  SEL R3, RZ, 0x1, P0 ;  /* 0x00000001ff037807 */ /* 0x020fe80000000000 */
[----:B--234-:R-:W-:Y:S02]  /*6f10*/  LOP3.LUT R180, R180, R3, RZ, 0x3c, !PT ;  /* 0x00000003b4b47212 */ /* 0x01cfe400078e3cff */
.L_x_99:
[----:B------:R-:W-:Y:S05]  /*6f20*/  BSYNC B1 ;  /* 0x0000000000017941 */ /* 0x000fea0003800000 */
.L_x_98:
[----:B------:R-:W-:Y:S01]  /*6f30*/  VIADD R0, R80, 0x40 ;  /* 0x0000004050007836 */ /* 0x000fe20000000000 */
[----:B------:R-:W-:Y:S04]  /*6f40*/  BSSY.RECONVERGENT B6, `(.L_x_103) ;  /* 0x0000015000067945 */ /* 0x000fe80003800200 */
[----:B------:R-:W-:Y:S04]  /*6f50*/  SHF.R.U32.HI R0, RZ, 0x15, R0 ;  /* 0x00000015ff007819 */ /* 0x000fe80000011600 */
[----:B------:R-:W-:Y:S11]  /*6f60*/  LOP3.LUT P0, RZ, R0, 0x3, R173, 0x48, !PT ;  /* 0x0000000300ff7812 */ /* 0x000ff600078048ad */
[----:B------:R-:W-:Y:S02]  /*6f70*/  @!UPT UIADD3 URZ, UPT, UPT, URZ, URZ, URZ ;  /* 0x000000fffffff290 */ /* 0x000fe4000fffe0ff */
[----:B------:R-:W-:Y:S05]  /*6f80*/  @!P0 BRA `(.L_x_104) ;  /* 0x0000000000408947 */ /* 0x000fea0003800000 */
[----:B------:R-:W2:Y:S01]  /*6f90*/  LDCU.64 UR8, c[0x4][0x78] ;  /* 0x01000f00ff0877ac */ /* 0x000ea20008000a00 */
[----:B------:R-:W-:Y:S01]  /*6fa0*/  MOV R3, 0x0 ;  /* 0x0000000000037802 */ /* 0x000fe20000000f00 */
[----:B------:R-:W-:Y:S02]  /*6fb0*/  HFMA2 R12, -RZ, RZ, 0, 5.9604644775390625e-08 ;  /* 0x00000001ff0c7431 */ /* 0x000fe400000001ff */
[----:B------:R-:W-:Y:S02]  /*6fc0*/  IMAD.MOV.U32 R8, RZ, RZ, 0x192 ;  /* 0x00000192ff087424 */ /* 0x000fe400078e00ff */
[----:B------:R-:W-:Y:S01]  /*6fd0*/  IMAD.MOV.U32 R13, RZ, RZ, RZ ;  /* 0x000000ffff0d7224 */ /* 0x000fe200078e00ff */
[----:B------:R-:W3:Y:S01]  /*6fe0*/  LDCU.64 UR6, c[0x4][0x80] ;  /* 0x01001000ff0677ac */ /* 0x000ee20008000a00 */
[----:B------:R-:W4:Y:S01]  /*6ff0*/  LDC.64 R2, c[0x4][R3] ;  /* 0x0100000003027b82 */ /* 0x000f220000000a00 */
[----:B------:R-:W5:Y:S01]  /*7000*/  LDCU.64 UR4, c[0x4][0x18] ;  /* 0x01000300ff0477ac */ /* 0x000f620008000a00 */
[----:B--2---:R-:W-:Y:S01]  /*7010*/  MOV R5, UR9 ;  /* 0x0000000900057c02 */ /* 0x004fe20008000f00 */
[----:B------:R-:W-:Y:S01]  /*7020*/  IMAD.U32 R4, RZ, RZ, UR8 ;  /* 0x00000008ff047e24 */ /* 0x000fe2000f8e00ff */
[----:B---3--:R-:W-:Y:S01]  /*7030*/  MOV R7, UR7 ;  /* 0x0000000700077c02 */ /* 0x008fe20008000f00 */
[----:B------:R-:W-:Y:S01]  /*7040*/  IMAD.U32 R6, RZ, RZ, UR6 ;  /* 0x00000006ff067e24 */ /* 0x000fe2000f8e00ff */
[----:B-----5:R-:W-:Y:S01]  /*7050*/  MOV R11, UR5 ;  /* 0x00000005000b7c02 */ /* 0x020fe20008000f00 */
[----:B------:R-:W-:Y:S02]  /*7060*/  IMAD.U32 R10, RZ, RZ, UR4 ;  /* 0x00000004ff0a7e24 */ /* 0x000fe4000f8e00ff */
[----:B------:R-:W-:Y:S07]  /*7070*/  LEPC R20, `(.L_x_104) ;  /* 0x000000001014794e */ /* 0x000fee0000000000 */
[----:B-1--4-:R-:W-:Y:S05]  /*7080*/  CALL.ABS.NOINC R2 ;  /* 0x0000000002007343 */ /* 0x012fea0003c00000 */
.L_x_104:
[----:B------:R-:W-:Y:S05]  /*7090*/  BSYNC.RECONVERGENT B6 ;  /* 0x0000000000067941 */ /* 0x000fea0003800200 */
.L_x_103:
[----:B------:R-:W-:Y:S01]  /*70a0*/  F2FP.F16.E5M2.UNPACK_B R4, R149 ;  /* 0x00000095ff04723e */ /* 0x000fe200020004ff */
[----:B------:R-:W-:Y:S05]  /*70b0*/  WARPSYNC.ALL ;  /* 0x0000000000007948 */ /* 0x000fea0003800000 */
[----:B------:R-:W-:Y:S01]  /*70c0*/  R2UR UR4, R80 ;  /* 0x00000000500472ca */ /* 0x000fe200000e0000 */
[--C-:B------:R-:W-:Y:S01]  /*70d0*/  HADD2.F32 R88, -RZ, R4.reuse.H0_H0 ;  /* 0x20000004ff587230 */ /* 0x100fe20000004100 */
[-C--:B------:R-:W-:Y:S01]  /*70e0*/  F2FP.F16.E5M2.UNPACK_B R0, R148.reuse ;  /* 0x00000094ff00723e */ /* 0x080fe200020004ff */
[----:B------:R-:W-:Y:S01]  /*70f0*/  HADD2.F32 R83, -RZ, R4.H1_H1 ;  /* 0x30000004ff537230 */ /* 0x000fe20000004100 */
[----:B------:R-:W-:Y:S01]  /*7100*/  F2FP.F16.E5M2.UNPACK_B R4, R151 ;  /* 0x00000097ff04723e */ /* 0x000fe200020004ff */
[----:B------:R-:W-:Y:S01]  /*7110*/  BSSY.RECONVERGENT B0, `(.L_x_105) ;  /* 0x0000116000007945 */ /* 0x000fe20003800200 */
[----:B------:R-:W-:Y:S01]  /*7120*/  F2FP.F16.E5M2.UNPACK_B R3, R148.H1 ;  /* 0x00000094ff03723e */ /* 0x000fe200030004ff */
[--C-:B------:R-:W-:Y:S01]  /*7130*/  HADD2.F32 R2, -RZ, R0.reuse.H0_H0 ;  /* 0x20000000ff027230 */ /* 0x100fe20000004100 */
[----:B-1----:R-:W-:Y:S01]  /*7140*/  F2FP.F16.E5M2.UNPACK_B R135, R162 ;  /* 0x000000a2ff87723e */ /* 0x002fe200020004ff */
[----:B------:R-:W-:Y:S01]  /*7150*/  HADD2.F32 R82, -RZ, R0.H1_H1 ;  /* 0x30000000ff527230 */ /* 0x000fe20000004100 */
[----:B------:R-:W-:Y:S01]  /*7160*/  F2FP.F16.E5M2.UNPACK_B R0, R149.H1 ;  /* 0x00000095ff00723e */ /* 0x000fe200030004ff */
[--C-:B------:R-:W-:Y:S01]  /*7170*/  HADD2.F32 R84, -RZ, R3.reuse.H0_H0 ;  /* 0x20000003ff547230 */ /* 0x100fe20000004100 */
[----:B------:R-:W-:Y:S01]  /*7180*/  F2FP.F16.E5M2.UNPACK_B R125, R159.H1 ;  /* 0x0000009fff7d723e */ /* 0x000fe200030004ff */
[----:B------:R-:W-:Y:S01]  /*7190*/  HADD2.F32 R86, -RZ, R3.H1_H1 ;  /* 0x30000003ff567230 */ /* 0x000fe20000004100 */
[-C--:B------:R-:W-:Y:S01]  /*71a0*/  F2FP.F16.E5M2.UNPACK_B R3, R150.reuse ;  /* 0x00000096ff03723e */ /* 0x080fe200020004ff */
[--C-:B------:R-:W-:Y:S01]  /*71b0*/  HADD2.F32 R90, -RZ, R0.reuse.H0_H0 ;  /* 0x20000000ff5a7230 */ /* 0x100fe20000004100 */
[----:B------:R-:W-:Y:S01]  /*71c0*/  ISETP.NE.AND P0, PT, R189, RZ, PT ;  /* 0x000000ffbd00720c */ /* 0x000fe20003f05270 */
[----:B------:R-:W-:Y:S01]  /*71d0*/  HADD2.F32 R85, -RZ, R0.H1_H1 ;  /* 0x30000000ff557230 */ /* 0x000fe20000004100 */
[----:B------:R-:W-:Y:S01]  /*71e0*/  F2FP.F16.E5M2.UNPACK_B R0, R150.H1 ;  /* 0x00000096ff00723e */ /* 0x000fe200030004ff */
[--C-:B------:R-:W-:Y:S01]  /*71f0*/  HADD2.F32 R92, -RZ, R3.reuse.H0_H0 ;  /* 0x20000003ff5c7230 */ /* 0x100fe20000004100 */
[----:B------:R-:W-:Y:S01]  /*7200*/  ISETP.NE.AND P6, PT, R198, RZ, PT ;  /* 0x000000ffc600720c */ /* 0x000fe20003fc5270 */
[----:B------:R-:W-:Y:S01]  /*7210*/  HADD2.F32 R87, -RZ, R3.H1_H1 ;  /* 0x30000003ff577230 */ /* 0x000fe20000004100 */
[----:B------:R-:W-:Y:S01]  /*7220*/  F2FP.F16.E5M2.UNPACK_B R3, R151.H1 ;  /* 0x00000097ff03723e */ /* 0x000fe200030004ff */
[--C-:B------:R-:W-:Y:S02]  /*7230*/  HADD2.F32 R94, -RZ, R0.reuse.H0_H0 ;  /* 0x20000000ff5e7230 */ /* 0x100fe40000004100 */
[----:B------:R-:W-:Y:S01]  /*7240*/  HADD2.F32 R89, -RZ, R0.H1_H1 ;  /* 0x30000000ff597230 */ /* 0x000fe20000004100 */
[-C--:B------:R-:W-:Y:S01]  /*7250*/  F2FP.F16.E5M2.UNPACK_B R0, R152.reuse ;  /* 0x00000098ff00723e */ /* 0x080fe200020004ff */
[--C-:B------:R-:W-:Y:S02]  /*7260*/  HADD2.F32 R96, -RZ, R4.reuse.H0_H0 ;  /* 0x20000004ff607230 */ /* 0x100fe40000004100 */
[----:B------:R-:W-:Y:S01]  /*7270*/  HADD2.F32 R91, -RZ, R4.H1_H1 ;  /* 0x30000004ff5b7230 */ /* 0x000fe20000004100 */
[-C--:B------:R-:W-:Y:S01]  /*7280*/  F2FP.F16.E5M2.UNPACK_B R4, R153.reuse ;  /* 0x00000099ff04723e */ /* 0x080fe200020004ff */
[--C-:B------:R-:W-:Y:S02]  /*7290*/  HADD2.F32 R100, -RZ, R0.reuse.H0_H0 ;  /* 0x20000000ff647230 */ /* 0x100fe40000004100 */
[----:B------:R-:W-:Y:S01]  /*72a0*/  HADD2.F32 R95, -RZ, R0.H1_H1 ;  /* 0x30000000ff5f7230 */ /* 0x000fe20000004100 */
[----:B------:R-:W-:Y:S01]  /*72b0*/  F2FP.F16.E5M2.UNPACK_B R0, R153.H1 ;  /* 0x00000099ff00723e */ /* 0x000fe200030004ff */
[--C-:B------:R-:W-:Y:S02]  /*72c0*/  HADD2.F32 R98, -RZ, R3.reuse.H0_H0 ;  /* 0x20000003ff627230 */ /* 0x100fe40000004100 */
[----:B------:R-:W-:Y:S01]  /*72d0*/  HADD2.F32 R93, -RZ, R3.H1_H1 ;  /* 0x30000003ff5d7230 */ /* 0x000fe20000004100 */
[----:B------:R-:W-:Y:S01]  /*72e0*/  F2FP.F16.E5M2.UNPACK_B R3, R152.H1 ;  /* 0x00000098ff03723e */ /* 0x000fe200030004ff */
[--C-:B------:R-:W-:Y:S02]  /*72f0*/  HADD2.F32 R106, -RZ, R0.reuse.H0_H0 ;  /* 0x20000000ff6a7230 */ /* 0x100fe40000004100 */
[----:B------:R-:W-:Y:S01]  /*7300*/  HADD2.F32 R101, -RZ, R0.H1_H1 ;  /* 0x30000000ff657230 */ /* 0x000fe20000004100 */
[-C--:B------:R-:W-:Y:S01]  /*7310*/  F2FP.F16.E5M2.UNPACK_B R0, R154.reuse.H1 ;  /* 0x0000009aff00723e */ /* 0x080fe200030004ff */
[--C-:B------:R-:W-:Y:S02]  /*7320*/  HADD2.F32 R104, -RZ, R4.reuse.H0_H0 ;  /* 0x20000004ff687230 */ /* 0x100fe40000004100 */
[----:B------:R-:W-:Y:S01]  /*7330*/  HADD2.F32 R99, -RZ, R4.H1_H1 ;  /* 0x30000004ff637230 */ /* 0x000fe20000004100 */
[----:B------:R-:W-:Y:S01]  /*7340*/  F2FP.F16.E5M2.UNPACK_B R4, R155 ;  /* 0x0000009bff04723e */ /* 0x000fe200020004ff */
[--C-:B------:R-:W-:Y:S02]  /*7350*/  HADD2.F32 R102, -RZ, R3.reuse.H0_H0 ;  /* 0x20000003ff667230 */ /* 0x100fe40000004100 */
[----:B------:R-:W-:Y:S01]  /*7360*/  HADD2.F32 R97, -RZ, R3.H1_H1 ;  /* 0x30000003ff617230 */ /* 0x000fe20000004100 */
[----:B------:R-:W-:Y:S01]  /*7370*/  F2FP.F16.E5M2.UNPACK_B R3, R154 ;  /* 0x0000009aff03723e */ /* 0x000fe200020004ff */
[--C-:B------:R-:W-:Y:S02]  /*7380*/  HADD2.F32 R110, -RZ, R0.reuse.H0_H0 ;  /* 0x20000000ff6e7230 */ /* 0x100fe40000004100 */
[----:B------:R-:W-:Y:S01]  /*7390*/  HADD2.F32 R105, -RZ, R0.H1_H1 ;  /* 0x30000000ff697230 */ /* 0x000fe20000004100 */
[-C--:B------:R-:W-:Y:S01]  /*73a0*/  F2FP.F16.E5M2.UNPACK_B R0, R156.reuse ;  /* 0x0000009cff00723e */ /* 0x080fe200020004ff */
[--C-:B------:R-:W-:Y:S02]  /*73b0*/  HADD2.F32 R112, -RZ, R4.reuse.H0_H0 ;  /* 0x20000004ff707230 */ /* 0x100fe40000004100 */
[----:B------:R-:W-:Y:S01]  /*73c0*/  HADD2.F32 R107, -RZ, R4.H1_H1 ;  /* 0x30000004ff6b7230 */ /* 0x000fe20000004100 */
[----:B------:R-:W-:Y:S01]  /*73d0*/  F2FP.F16.E5M2.UNPACK_B R4, R157 ;  /* 0x0000009dff04723e */ /* 0x000fe200020004ff */
[--C-:B------:R-:W-:Y:S02]  /*73e0*/  HADD2.F32 R108, -RZ, R3.reuse.H0_H0 ;  /* 0x20000003ff6c7230 */ /* 0x100fe40000004100 */
[----:B------:R-:W-:Y:S01]  /*73f0*/  HADD2.F32 R103, -RZ, R3.H1_H1 ;  /* 0x30000003ff677230 */ /* 0x000fe20000004100 */
[----:B------:R-:W-:Y:S01]  /*7400*/  F2FP.F16.E5M2.UNPACK_B R3, R155.H1 ;  /* 0x0000009bff03723e */ /* 0x000fe200030004ff */
[--C-:B------:R-:W-:Y:S02]  /*7410*/  HADD2.F32 R116, -RZ, R0.reuse.H0_H0 ;  /* 0x20000000ff747230 */ /* 0x100fe40000004100 */
[----:B------:R-:W-:Y:S01]  /*7420*/  HADD2.F32 R111, -RZ, R0.H1_H1 ;  /* 0x30000000ff6f7230 */ /* 0x000fe20000004100 */
[----:B------:R-:W-:Y:S01]  /*7430*/  F2FP.F16.E5M2.UNPACK_B R0, R156.H1 ;  /* 0x0000009cff00723e */ /* 0x000fe200030004ff */
[--C-:B------:R-:W-:Y:S02]  /*7440*/  HADD2.F32 R120, -RZ, R4.reuse.H0_H0 ;  /* 0x20000004ff787230 */ /* 0x100fe40000004100 */
[----:B------:R-:W-:Y:S02]  /*7450*/  HADD2.F32 R115, -RZ, R4.H1_H1 ;  /* 0x30000004ff737230 */ /* 0x000fe40000004100 */
[--C-:B------:R-:W-:Y:S01]  /*7460*/  HADD2.F32 R114, -RZ, R3.reuse.H0_H0 ;  /* 0x20000003ff727230 */ /* 0x100fe20000004100 */
[----:B------:R-:W1:Y:S01]  /*7470*/  LDTM.x64 R4, tmem[UR4+0x40] ;  /* 0x00004004000479ee */ /* 0x000e620008340000 */
[----:B------:R-:W-:Y:S01]  /*7480*/  HADD2.F32 R109, -RZ, R3.H1_H1 ;  /* 0x30000003ff6d7230 */ /* 0x000fe20000004100 */
[----:B------:R-:W-:Y:S01]  /*7490*/  F2FP.F16.E5M2.UNPACK_B R3, R157.H1 ;  /* 0x0000009dff03723e */ /* 0x000fe200030004ff */
        /* <DEDUP_REMOVED lines=14> */
[----:B------:R-:W-:Y:S01]  /*7580*/  F2FP.F16.E5M2.UNPACK_B R0, R160.H1 ;  /* 0x000000a0ff00723e */ /* 0x000fe200030004ff */
[--C-:B------:R-:W-:Y:S02]  /*7590*/  HADD2.F32 R132, -RZ, R3.reuse.H0_H0 ;  /* 0x20000003ff847230 */ /* 0x100fe40000004100 */
[C---:B-1----:R-:W-:Y:S01]  /*75a0*/  FMUL R7, R78.reuse, R7 ;  /* 0x000000074e077220 */ /* 0x042fe20000400000 */
        /* <DEDUP_REMOVED lines=10> */
[C---:B------:R-:W-:Y:S01]  /*7650*/  FMUL R0, R78.reuse, R4 ;  /* 0x000000044e007220 */ /* 0x040fe20000400000 */
[--C-:B------:R-:W-:Y:S01]  /*7660*/  HADD2.F32 R140, -RZ, R135.reuse.H0_H0 ;  /* 0x20000087ff8c7230 */ /* 0x100fe20000004100 */
[----:B------:R-:W-:Y:S01]  /*7670*/  F2FP.F16.E5M2.UNPACK_B R4, R163 ;  /* 0x000000a3ff04723e */ /* 0x000fe200020004ff */
[----:B------:R-:W-:Y:S02]  /*7680*/  HADD2.F32 R135, -RZ, R135.H1_H1 ;  /* 0x30000087ff877230 */ /* 0x000fe40000004100 */
[C---:B------:R-:W-:Y:S01]  /*7690*/  FFMA R0, R81.reuse, R2, R0 ;  /* 0x0000000251007223 */ /* 0x040fe20000000000 */
[C---:B------:R-:W-:Y:S01]  /*76a0*/  FMUL R2, R78.reuse, R5 ;  /* 0x000000054e027220 */ /* 0x040fe20000400000 */
[--C-:B------:R-:W-:Y:S01]  /*76b0*/  HADD2.F32 R142, -RZ, R3.reuse.H0_H0 ;  /* 0x20000003ff8e7230 */ /* 0x100fe20000004100 */
[----:B------:R-:W-:Y:S01]  /*76c0*/  F2FP.F16.E5M2.UNPACK_B R5, R163.H1 ;  /* 0x000000a3ff05723e */ /* 0x000fe200030004ff */
[----:B------:R-:W-:Y:S02]  /*76d0*/  HADD2.F32 R137, -RZ, R3.H1_H1 ;  /* 0x30000003ff897230 */ /* 0x000fe40000004100 */
[C---:B------:R-:W-:Y:S01]  /*76e0*/  FFMA R2, R81.reuse, R82, R2 ;  /* 0x0000005251027223 */ /* 0x040fe20000000002 */
[--C-:B------:R-:W-:Y:S02]  /*76f0*/  HADD2.F32 R82, -RZ, R4.reuse.H0_H0 ;  /* 0x20000004ff527230 */ /* 0x100fe40000004100 */
[C---:B------:R-:W-:Y:S01]  /*7700*/  FMUL R3, R78.reuse, R6 ;  /* 0x000000064e037220 */ /* 0x040fe20000400000 */
[----:B------:R-:W-:Y:S02]  /*7710*/  HADD2.F32 R139, -RZ, R4.H1_H1 ;  /* 0x30000004ff8b7230 */ /* 0x000fe40000004100 */
[C---:B------:R-:W-:Y:S01]  /*7720*/  FMUL R4, R78.reuse, R9 ;  /* 0x000000094e047220 */ /* 0x040fe20000400000 */
[--C-:B------:R-:W-:Y:S02]  /*7730*/  HADD2.F32 R141, -RZ, R5.reuse.H1_H1 ;  /* 0x30000005ff8d7230 */ /* 0x100fe40000004100 */
[C---:B------:R-:W-:Y:S01]  /*7740*/  FFMA R3, R81.reuse, R84, R3 ;  /* 0x0000005451037223 */ /* 0x040fe20000000003 */
[----:B------:R-:W-:Y:S01]  /*7750*/  FFMA R7, R81, R86, R7 ;  /* 0x0000005651077223 */ /* 0x000fe20000000007 */
[----:B------:R-:W-:Y:S02]  /*7760*/  HADD2.F32 R84, -RZ, R5.H0_H0 ;  /* 0x20000005ff547230 */ /* 0x000fe40000004100 */
[C---:B------:R-:W-:Y:S01]  /*7770*/  FMUL R5, R78.reuse, R10 ;  /* 0x0000000a4e057220 */ /* 0x040fe20000400000 */
[C---:B------:R-:W-:Y:S01]  /*7780*/  FMUL R6, R78.reuse, R11 ;  /* 0x0000000b4e067220 */ /* 0x040fe20000400000 */
[C---:B------:R-:W-:Y:S01]  /*7790*/  FMUL R11, R78.reuse, R16 ;  /* 0x000000104e0b7220 */ /* 0x040fe20000400000 */
[----:B------:R-:W-:Y:S01]  /*77a0*/  F2FP.SATFINITE.E5M2.F32.PACK_AB_MERGE_C R143, R7, R3, RZ ;  /* 0x00000003078f723e */ /* 0x000fe200048060ff */
[C---:B------:R-:W-:Y:S01]  /*77b0*/  FMUL R3, R78.reuse, R8 ;  /* 0x000000084e037220 */ /* 0x040fe20000400000 */
[C---:B------:R-:W-:Y:S01]  /*77c0*/  FMUL R7, R78.reuse, R12 ;  /* 0x0000000c4e077220 */ /* 0x040fe20000400000 */
[C---:B------:R-:W-:Y:S01]  /*77d0*/  FMUL R8, R78.reuse, R13 ;  /* 0x0000000d4e087220 */ /* 0x040fe20000400000 */
[C---:B------:R-:W-:Y:S01]  /*77e0*/  FMUL R12, R78.reuse, R17 ;  /* 0x000000114e0c7220 */ /* 0x040fe20000400000 */
[C---:B------:R-:W-:Y:S01]  /*77f0*/  FFMA R3, R81.reuse, R88, R3 ;  /* 0x0000005851037223 */ /* 0x040fe20000000003 */
[C---:B------:R-:W-:Y:S01]  /*7800*/  FFMA R4, R81.reuse, R83, R4 ;  /* 0x0000005351047223 */ /* 0x040fe20000000004 */
[C---:B------:R-:W-:Y:S01]  /*7810*/  FFMA R5, R81.reuse, R90, R5 ;  /* 0x0000005a51057223 */ /* 0x040fe20000000005 */
[C---:B------:R-:W-:Y:S01]  /*7820*/  FFMA R6, R81.reuse, R85, R6 ;  /* 0x0000005551067223 */ /* 0x040fe20000000006 */
[C---:B------:R-:W-:Y:S01]  /*7830*/  FFMA R7, R81.reuse, R92, R7 ;  /* 0x0000005c51077223 */ /* 0x040fe20000000007 */
[C---:B------:R-:W-:Y:S01]  /*7840*/  FFMA R8, R81.reuse, R87, R8 ;  /* 0x0000005751087223 */ /* 0x040fe20000000008 */
[C---:B------:R-:W-:Y:S01]  /*7850*/  FMUL R16, R78.reuse, R21 ;  /* 0x000000154e107220 */ /* 0x040fe20000400000 */
[----:B------:R-:W-:Y:S01]  /*7860*/  FMUL R9, R78, R14 ;  /* 0x0000000e4e097220 */ /* 0x000fe20000400000 */
[----:B------:R-:W-:Y:S01]  /*7870*/  F2FP.SATFINITE.E5M2.F32.PACK_AB_MERGE_C R5, R6, R5, RZ ;  /* 0x000000050605723e */ /* 0x000fe200048060ff */
[C---:B------:R-:W-:Y:S01]  /*7880*/  FMUL R10, R78.reuse, R15 ;  /* 0x0000000f4e0a7220 */ /* 0x040fe20000400000 */
[C---:B------:R-:W-:Y:S01]  /*7890*/  FMUL R15, R78.reuse, R20 ;  /* 0x000000144e0f7220 */ /* 0x040fe20000400000 */
[C---:B------:R-:W-:Y:S01]  /*78a0*/  FFMA R9, R81.reuse, R94, R9 ;  /* 0x0000005e51097223 */ /* 0x040fe20000000009 */
[C---:B------:R-:W-:Y:S01]  /*78b0*/  FMUL R20, R78.reuse, R25 ;  /* 0x000000194e147220 */ /* 0x040fe20000400000 */
[C---:B------:R-:W-:Y:S01]  /*78c0*/  FFMA R10, R81.reuse, R89, R10 ;  /* 0x00000059510a7223 */ /* 0x040fe2000000000a */
[C---:B------:R-:W-:Y:S01]  /*78d0*/  FFMA R11, R81.reuse, R96, R11 ;  /* 0x00000060510b7223 */ /* 0x040fe2000000000b */
[C---:B------:R-:W-:Y:S01]  /*78e0*/  FFMA R12, R81.reuse, R91, R12 ;  /* 0x0000005b510c7223 */ /* 0x040fe2000000000c */
[C---:B------:R-:W-:Y:S01]  /*78f0*/  FMUL R13, R78.reuse, R18 ;  /* 0x000000124e0d7220 */ /* 0x040fe20000400000 */
[----:B------:R-:W-:Y:S01]  /*7900*/  FMUL R14, R78, R19 ;  /* 0x000000134e0e7220 */ /* 0x000fe20000400000 */
[----:B------:R-:W-:Y:S01]  /*7910*/  F2FP.SATFINITE.E5M2.F32.PACK_AB_MERGE_C R9, R10, R9, RZ ;  /* 0x000000090a09723e */ /* 0x000fe200048060ff */
[C---:B------:R-:W-:Y:S01]  /*7920*/  FMUL R19, R78.reuse, R24 ;  /* 0x000000184e137220 */ /* 0x040fe20000400000 */
        /* <DEDUP_REMOVED lines=17> */
[----:B------:R-:W-:Y:S01]  /*7a40*/  FMUL R27, R78, R32 ;  /* 0x000000204e1b7220 */ /* 0x000fe20000400000 */
[C---:B------:R-:W-:Y:S01]  /*7a50*/  FFMA R21, R81.reuse, R106, R21 ;  /* 0x0000006a51157223 */ /* 0x040fe20000000015 */
[C---:B------:R-:W-:Y:S01]  /*7a60*/  FFMA R22, R81.reuse, R101, R22 ;  /* 0x0000006551167223 */ /* 0x040fe20000000016 */
[----:B------:R-:W-:Y:S01]  /*7a70*/  F2FP.SATFINITE.E5M2.F32.PACK_AB_MERGE_C R16, R16, R15, R17 ;  /* 0x0000000f1010723e */ /* 0x000fe20004806011 */
[C---:B------:R-:W-:Y:S01]  /*7a80*/  FFMA R23, R81.reuse, R108, R23 ;  /* 0x0000006c51177223 */ /* 0x040fe20000000017 */
[C---:B------:R-:W-:Y:S01]  /*7a90*/  FFMA R24, R81.reuse, R103, R24 ;  /* 0x0000006751187223 */ /* 0x040fe20000000018 */
[----:B------:R-:W-:Y:S01]  /*7aa0*/  FMUL R32, R78, R37 ;  /* 0x000000254e207220 */ /* 0x000fe20000400000 */
[----:B------:R-:W-:Y:S01]  /*7ab0*/  F2FP.SATFINITE.E5M2.F32.PACK_AB_MERGE_C R21, R22, R21, RZ ;  /* 0x000000151615723e */ /* 0x000fe200048060ff */
[C---:B------:R-:W-:Y:S01]  /*7ac0*/  FMUL R25, R78.reuse, R30 ;  /* 0x0000001e4e197220 */ /* 0x040fe20000400000 */
[C---:B------:R-:W-:Y:S01]  /*7ad0*/  FMUL R26, R78.reuse, R31 ;  /* 0x0000001f4e1a7220 */ /* 0x040fe20000400000 */
[----:B------:R-:W-:Y:S01]  /*7ae0*/  FMUL R31, R78, R36 ;  /* 0x000000244e1f7220 */ /* 0x000fe20000400000 */
[----:B------:R-:W-:Y:S01]  /*7af0*/  F2FP.SATFINITE.E5M2.F32.PACK_AB_MERGE_C R17, R20, R19, R21 ;  /* 0x000000131411723e */ /* 0x000fe20004806015 */
        /* <DEDUP_REMOVED lines=8> */
[----:B------:R-:W-:Y:S01]  /*7b80*/  FMUL R35, R78, R40 ;  /* 0x000000284e237220 */ /* 0x000fe20000400000 */
[C---:B------:R-:W-:Y:S01]  /*7b90*/  FFMA R29, R81.reuse, R114, R29 ;  /* 0x00000072511d7223 */ /* 0x040fe2000000001d */
[----:B------:R-:W-:Y:S01]  /*7ba0*/  F2FP.SATFINITE.E5M2.F32.PACK_AB_MERGE_C R18, R24, R23, R18 ;  /* 0x000000171812723e */ /* 0x000fe20004806012 */
        /* <DEDUP_REMOVED lines=22> */
[C---:B------:R-:W-:Y:S01]  /*7d10*/  FMUL R41, R78.reuse, R46 ;  /* 0x0000002e4e297220 */ /* 0x040fe20000400000 */
[C---:B------:R-:W-:Y:S01]  /*7d20*/  FMUL R42, R78.reuse, R47 ;  /* 0x0000002f4e2a7220 */ /* 0x040fe20000400000 */
[C---:B------:R-:W-:Y:S01]  /*7d30*/  FFMA R40, R81.reuse, R119, R40 ;  /* 0x0000007751287223 */ /* 0x040fe20000000028 */
[--C-:B------:R-:W-:Y:S02]  /*7d40*/  HADD2.F32 R130, -RZ, R125.reuse.H0_H0 ;  /* 0x2000007dff827230 */ /* 0x100fe40000004100 */
[C---:B------:R-:W-:Y:S01]  /*7d50*/  FFMA R41, R81.reuse, R126, R41 ;  /* 0x0000007e51297223 */ /* 0x040fe20000000029 */
[----:B------:R-:W-:Y:S02]  /*7d60*/  HADD2.F32 R125, -RZ, R125.H1_H1 ;  /* 0x3000007dff7d7230 */ /* 0x000fe40000004100 */
[C---:B------:R-:W-:Y:S01]  /*7d70*/  FMUL R45, R78.reuse, R50 ;  /* 0x000000324e2d7220 */ /* 0x040fe20000400000 */
[C---:B------:R-:W-:Y:S01]  /*7d80*/  FFMA R42, R81.reuse, R121, R42 ;  /* 0x00000079512a7223 */ /* 0x040fe2000000002a */
[C---:B------:R-:W-:Y:S01]  /*7d90*/  FMUL R46, R78.reuse, R51 ;  /* 0x000000334e2e7220 */ /* 0x040fe20000400000 */
[C---:B------:R-:W-:Y:S01]  /*7da0*/  FFMA R43, R81.reuse, R128, R43 ;  /* 0x00000080512b7223 */ /* 0x040fe2000000002b */
[C---:B------:R-:W-:Y:S01]  /*7db0*/  FMUL R47, R78.reuse, R52 ;  /* 0x000000344e2f7220 */ /* 0x040fe20000400000 */
        /* <DEDUP_REMOVED lines=10> */
[C---:B------:R-:W-:Y:S01]  /*7e60*/  FFMA R45, R81.reuse, R130, R45 ;  /* 0x00000082512d7223 */ /* 0x040fe2000000002d */
[C---:B------:R-:W-:Y:S01]  /*7e70*/  FMUL R59, R78.reuse, R64 ;  /* 0x000000404e3b7220 */ /* 0x040fe20000400000 */
[C---:B------:R-:W-:Y:S01]  /*7e80*/  FMUL R60, R78.reuse, R65 ;  /* 0x000000414e3c7220 */ /* 0x040fe20000400000 */
[C---:B------:R-:W-:Y:S01]  /*7e90*/  FMUL R61, R78.reuse, R66 ;  /* 0x000000424e3d7220 */ /* 0x040fe20000400000 */
[----:B------:R-:W-:Y:S01]  /*7ea0*/  FMUL R62, R78, R67 ;  /* 0x000000434e3e7220 */ /* 0x000fe20000400000 */
[C---:B------:R-:W-:Y:S01]  /*7eb0*/  FFMA R46, R81.reuse, R125, R46 ;  /* 0x0000007d512e7223 */ /* 0x040fe2000000002e */
[----:B------:R-:W-:Y:S01]  /*7ec0*/  F2FP.SATFINITE.E5M2.F32.PACK_AB_MERGE_C R64, R2, R0, R143 ;  /* 0x000000000240723e */ /* 0x000fe2000480608f */
[C---:B------:R-:W-:Y:S01]  /*7ed0*/  FFMA R47, R81.reuse, R132, R47 ;  /* 0x00000084512f7223 */ /* 0x040fe2000000002f */
[----:B------:R-:W-:Y:S01]  /*7ee0*/  F2FP.SATFINITE.E5M2.F32.PACK_AB_MERGE_C R65, R4, R3, R5 ;  /* 0x000000030441723e */ /* 0x000fe20004806005 */
[C---:B------:R-:W-:Y:S01]  /*7ef0*/  FFMA R48, R81.reuse, R127, R48 ;  /* 0x0000007f51307223 */ /* 0x040fe20000000030 */
[----:B------:R-:W-:Y:S01]  /*7f00*/  F2FP.SATFINITE.E5M2.F32.PACK_AB_MERGE_C R66, R8, R7, R9 ;  /* 0x000000070842723e */ /* 0x000fe20004806009 */
[C---:B------:R-:W-:Y:S01]  /*7f10*/  FFMA R49, R81.reuse, R134, R49 ;  /* 0x0000008651317223 */ /* 0x040fe20000000031 */
[----:B------:R-:W-:Y:S01]  /*7f20*/  F2FP.SATFINITE.E5M2.F32.PACK_AB_MERGE_C R67, R12, R11, R13 ;  /* 0x0000000b0c43723e */ /* 0x000fe2000480600d */
[----:B------:R-:W-:Y:S01]  /*7f30*/  FMUL R53, R78, R58 ;  /* 0x0000003a4e357220 */ /* 0x000fe20000400000 */
[C---:B------:R-:W-:Y:S01]  /*7f40*/  FFMA R50, R81.reuse, R129, R50 ;  /* 0x0000008151327223 */ /* 0x040fe20000000032 */
[C---:B------:R-:W-:Y:S01]  /*7f50*/  FFMA R51, R81.reuse, R136, R51 ;  /* 0x0000008851337223 */ /* 0x040fe20000000033 */
[C---:B------:R-:W-:Y:S01]  /*7f60*/  FFMA R52, R81.reuse, R131, R52 ;  /* 0x0000008351347223 */ /* 0x040fe20000000034 */
[----:B------:R1:W-:Y:S01]  /*7f70*/  STS.128 [R172+UR49+0xa200], R64 ;  /* 0x00a20040ac007988 */ /* 0x0003e20008000c31 */
[C---:B------:R-:W-:Y:S01]  /*7f80*/  FFMA R53, R81.reuse, R138, R53 ;  /* 0x0000008a51357223 */ /* 0x040fe20000000035 */
[----:B------:R-:W-:Y:S01]  /*7f90*/  F2FP.SATFINITE.E5M2.F32.PACK_AB_MERGE_C R37, R38, R37, RZ ;  /* 0x000000252625723e */ /* 0x000fe200048060ff */
[C---:B------:R-:W-:Y:S01]  /*7fa0*/  FFMA R54, R81.reuse, R133, R54 ;  /* 0x0000008551367223 */ /* 0x040fe20000000036 */
[----:B------:R-:W-:Y:S01]  /*7fb0*/  FMUL R58, R78, R63 ;  /* 0x0000003f4e3a7220 */ /* 0x000fe20000400000 */
[C---:B------:R-:W-:Y:S01]  /*7fc0*/  FFMA R55, R81.reuse, R140, R55 ;  /* 0x0000008c51377223 */ /* 0x040fe20000000037 */
[C---:B------:R-:W-:Y:S01]  /*7fd0*/  FFMA R56, R81.reuse, R135, R56 ;  /* 0x0000008751387223 */ /* 0x040fe20000000038 */
[C---:B------:R-:W-:Y:S01]  /*7fe0*/  FFMA R57, R81.reuse, R142, R57 ;  /* 0x0000008e51397223 */ /* 0x040fe20000000039 */
[----:B------:R1:W-:Y:S01]  /*7ff0*/  STS.128 [R192+0xa010], R16 ;  /* 0x00a01010c0007388 */ /* 0x0003e20000000c00 */
[----:B------:R-:W-:Y:S01]  /*8000*/  F2FP.SATFINITE.E5M2.F32.PACK_AB_MERGE_C R33, R36, R35, R37 ;  /* 0x000000232421723e */ /* 0x000fe20004806025 */
[C---:B------:R-:W-:Y:S01]  /*8010*/  FFMA R58, R81.reuse, R137, R58 ;  /* 0x00000089513a7223 */ /* 0x040fe2000000003a */
[----:B------:R-:W-:Y:S01]  /*8020*/  F2FP.SATFINITE.E5M2.F32.PACK_AB_MERGE_C R34, R42, R41, RZ ;  /* 0x000000292a22723e */ /* 0x000fe200048060ff */
[C---:B------:R-:W-:Y:S01]  /*8030*/  FFMA R59, R81.reuse, R82, R59 ;  /* 0x00000052513b7223 */ /* 0x040fe2000000003b */
[----:B------:R-:W-:Y:S01]  /*8040*/  F2FP.SATFINITE.E5M2.F32.PACK_AB_MERGE_C R35, R46, R45, RZ ;  /* 0x0000002d2e23723e */ /* 0x000fe200048060ff */
        /* <DEDUP_REMOVED lines=25> */
[----:B------:R-:W-:Y:S02]  /*81e0*/  UIADD3 UR8, UP0, UPT, UR52, 0x680, URZ ;  /* 0x0000068034087890 */ /* 0x000fe4000ff1e0ff */
[----:B------:R-:W-:Y:S02]  /*81f0*/  UIADD3 UR5, UPT, UPT, UR41, 0x40, URZ ;  /* 0x0000004029057890 */ /* 0x000fe4000fffe0ff */
[----:B------:R-:W-:Y:S02]  /*8200*/  UIADD3 UR4, UPT, UPT, UR49, 0xa200, URZ ;  /* 0x0000a20031047890 */ /* 0x000fe4000fffe0ff */
[----:B------:R-:W-:Y:S01]  /*8210*/  UIADD3.X UR9, UPT, UPT, URZ, UR53, URZ, UP0, !UPT ;  /* 0x00000035ff097290 */ /* 0x000fe200087fe4ff */
[----:B------:R-:W-:Y:S01]  /*8220*/  UMOV UR6, UR42 ;  /* 0x0000002a00067c82 */ /* 0x000fe20008000000 */
[----:B------:R-:W-:Y:S07]  /*8230*/  UMOV UR7, UR36 ;  /* 0x0000002400077c82 */ /* 0x000fee0008000000 */
[----:B------:R2:W-:Y:S01]  /*8240*/  UTMASTG.3D [UR4], [UR8] ;  /* 0x00000004080073b5 */ /* 0x0005e20008010000 */
[----:B------:R0:W-:Y:S01]  /*8250*/  UTMACMDFLUSH ;  /* 0x00000000000079b7 */ /* 0x0001e20000000000 */
[----:B--2---:R-:W-:Y:S04]  /*8260*/  DEPBAR.LE SB0, 0x1 ;  /* 0x000080400000791a */ /* 0x004fe80000000000 */
.L_x_106:
[----:B------:R-:W-:Y:S05]  /*8270*/  BSYNC.RECONVERGENT B0 ;  /* 0x0000000000007941 */ /* 0x000fea0003800200 */
.L_x_105:
        /* <DEDUP_REMOVED lines=16> */
.L_x_110:
[----:B------:R-:W-:Y:S05]  /*8380*/  BSYNC B0 ;  /* 0x0000000000007941 */ /* 0x000fea0003800000 */
.L_x_109:
        /* <DEDUP_REMOVED lines=20> */
.L_x_108:
[----:B------:R-:W-:Y:S05]  /*84d0*/  BSYNC B1 ;  /* 0x0000000000017941 */ /* 0x000fea0003800000 */
.L_x_107:
[----:B--2---:R-:W-:Y:S01]  /*84e0*/  VIADD R0, R80, 0x80 ;  /* 0x0000008050007836 */ /* 0x004fe20000000000 */
        /* <DEDUP_REMOVED lines=10> */
[----:B------:R-:W5:Y:S01]  /*8590*/  LDCU.64 UR6, c[0x4][0x80] ;  /* 0x01001000ff0677ac */ /* 0x000f620008000a00 */
[----:B------:R-:W1:Y:S01]  /*85a0*/  LDC.64 R2, c[0x4][R3] ;  /* 0x0100000003027b82 */ /* 0x000e620000000a00 */
[----:B------:R-:W3:Y:S01]  /*85b0*/  LDCU.64 UR4, c[0x4][0x18] ;  /* 0x01000300ff0477ac */ /* 0x000ee20008000a00 */
[----:B--2---:R-:W-:Y:S01]  /*85c0*/  MOV R5, UR9 ;  /* 0x0000000900057c02 */ /* 0x004fe20008000f00 */
[----:B------:R-:W-:Y:S01]  /*85d0*/  IMAD.U32 R4, RZ, RZ, UR8 ;  /* 0x00000008ff047e24 */ /* 0x000fe2000f8e00ff */
[----:B-----5:R-:W-:Y:S01]  /*85e0*/  MOV R7, UR7 ;  /* 0x0000000700077c02 */ /* 0x020fe20008000f00 */
[----:B------:R-:W-:Y:S01]  /*85f0*/  IMAD.U32 R6, RZ, RZ, UR6 ;  /* 0x00000006ff067e24 */ /* 0x000fe2000f8e00ff */
[----:B---3--:R-:W-:Y:S01]  /*8600*/  MOV R11, UR5 ;  /* 0x00000005000b7c02 */ /* 0x008fe20008000f00 */
[----:B------:R-:W-:Y:S02]  /*8610*/  IMAD.U32 R10, RZ, RZ, UR4 ;  /* 0x00000004ff0a7e24 */ /* 0x000fe4000f8e00ff */
[----:B------:R-:W-:Y:S07]  /*8620*/  LEPC R20, `(.L_x_113) ;  /* 0x000000001014794e */ /* 0x000fee0000000000 */
[----:B-1--4-:R-:W-:Y:S05]  /*8630*/  CALL.ABS.NOINC R2 ;  /* 0x0000000002007343 */ /* 0x012fea0003c00000 */
.L_x_113:
[----:B------:R-:W-:Y:S05]  /*8640*/  BSYNC.RECONVERGENT B6 ;  /* 0x0000000000067941 */ /* 0x000fea0003800200 */
.L_x_112:
[----:B---3--:R-:W-:Y:S01]  /*8650*/  F2FP.F16.E5M2.UNPACK_B R4, R149 ;  /* 0x00000095ff04723e */ /* 0x008fe200020004ff */
        /* <DEDUP_REMOVED lines=13> */
[----:B----4-:R-:W-:Y:S01]  /*8730*/  F2FP.F16.E5M2.UNPACK_B R125, R159.H1 ;  /* 0x0000009fff7d723e */ /* 0x010fe200030004ff */
        /* <DEDUP_REMOVED lines=262> */
[----:B------:R-:W-:Y:S02]  /*97a0*/  UIADD3 UR8, UP0, UPT, UR52, 0x680, URZ ;  /* 0x0000068034087890 */ /* 0x000fe4000ff1e0ff */
[----:B------:R-:W-:Y:S02]  /*97b0*/  UIADD3 UR5, UPT, UPT, UR41, 0x80, URZ ;  /* 0x0000008029057890 */ /* 0x000fe4000fffe0ff */
[----:B------:R-:W-:Y:S01]  /*97c0*/  MOV R188, UR10 ;  /* 0x0000000a00bc7c02 */ /* 0x000fe20008000f00 */
[----:B------:R-:W-:Y:S01]  /*97d0*/  UIADD3.X UR9, UPT, UPT, URZ, UR53, URZ, UP0, !UPT ;  /* 0x00000035ff097290 */ /* 0x000fe200087fe4ff */
[----:B------:R-:W-:Y:S02]  /*97e0*/  UMOV UR6, UR42 ;  /* 0x0000002a00067c82 */ /* 0x000fe40008000000 */
[----:B------:R-:W-:Y:S01]  /*97f0*/  R2UR UR4, R188 ;  /* 0x00000000bc0472ca */ /* 0x000fe200000e0000 */
[----:B------:R-:W-:Y:S11]  /*9800*/  UMOV UR7, UR36 ;  /* 0x0000002400077c82 */ /* 0x000ff60008000000 */
[----:B------:R-:W-:Y:S01]  /*9810*/  @!UPT UIADD3 URZ, UPT, UPT, URZ, URZ, URZ ;  /* 0x000000fffffff290 */ /* 0x000fe2000fffe0ff */
[----:B------:R2:W-:Y:S01]  /*9820*/  UTMASTG.3D [UR4], [UR8] ;  /* 0x00000004080073b5 */ /* 0x0005e20008010000 */
[----:B------:R0:W-:Y:S01]  /*9830*/  UTMACMDFLUSH ;  /* 0x00000000000079b7 */ /* 0x0001e20000000000 */
[----:B--2---:R-:W-:Y:S04]  /*9840*/  DEPBAR.LE SB0, 0x1 ;  /* 0x000080400000791a */ /* 0x004fe80000000000 */
.L_x_115:
[----:B------:R-:W-:Y:S05]  /*9850*/  BSYNC.RECONVERGENT B0 ;  /* 0x0000000000007941 */ /* 0x000fea0003800200 */
.L_x_114:
        /* <DEDUP_REMOVED lines=16> */
.L_x_119:
[----:B------:R-:W-:Y:S05]  /*9960*/  BSYNC B0 ;  /* 0x0000000000007941 */ /* 0x000fea0003800000 */
.L_x_118:
        /* <DEDUP_REMOVED lines=20> */
.L_x_117:
[----:B------:R-:W-:Y:S05]  /*9ab0*/  BSYNC B1 ;  /* 0x0000000000017941 */ /* 0x000fea0003800000 */
.L_x_116:
[----:B--2---:R-:W-:Y:S05]  /*9ac0*/  VIADD R0, R80, 0xc0 ;  /* 0x000000c050007836 */ /* 0x004fea0000000000 */
        /* <DEDUP_REMOVED lines=20> */
.L_x_121:
[----:B------:R-:W-:Y:S01]  /*9c10*/  ISETP.NE.AND P0, PT, R189, RZ, PT ;  /* 0x000000ffbd00720c */ /* 0x000fe20003f05270 */
[----:B------:R-:W-:Y:S05]  /*9c20*/  WARPSYNC.ALL ;  /* 0x0000000000007948 */ /* 0x000fea0003800000 */
[----:B------:R-:W-:Y:S01]  /*9c30*/  R2UR UR4, R80 ;  /* 0x00000000500472ca */ /* 0x000fe200000e0000 */
[----:B------:R-:W-:Y:S01]  /*9c40*/  BSSY.RECONVERGENT B0, `(.L_x_122) ;  /* 0x000011d000007945 */ /* 0x000fe20003800200 */
[----:B---3--:R-:W-:Y:S02]  /*9c50*/  F2FP.F16.E5M2.UNPACK_B R11, R149 ;  /* 0x00000095ff0b723e */ /* 0x008fe400020004ff */
[----:B------:R-:W-:Y:S02]  /*9c60*/  F2FP.F16.E5M2.UNPACK_B R10, R150 ;  /* 0x00000096ff0a723e */ /* 0x000fe400020004ff */
[----:B------:R-:W-:Y:S01]  /*9c70*/  F2FP.F16.E5M2.UNPACK_B R9, R151 ;  /* 0x00000097ff09723e */ /* 0x000fe200020004ff */
[--C-:B------:R-:W-:Y:S01]  /*9c80*/  HADD2.F32 R83, -RZ, R11.reuse.H0_H0 ;  /* 0x2000000bff537230 */ /* 0x100fe20000004100 */
[----:B----4-:R-:W-:Y:S01]  /*9c90*/  F2FP.F16.E5M2.UNPACK_B R8, R152 ;  /* 0x00000098ff08723e */ /* 0x010fe200020004ff */
[----:B------:R-:W-:Y:S01]  /*9ca0*/  HADD2.F32 R84, -RZ, R11.H1_H1 ;  /* 0x3000000bff547230 */ /* 0x000fe20000004100 */
[----:B------:R-:W-:Y:S01]  /*9cb0*/  F2FP.F16.E5M2.UNPACK_B R7, R153 ;  /* 0x00000099ff07723e */ /* 0x000fe200020004ff */
[--C-:B------:R-:W-:Y:S01]  /*9cc0*/  HADD2.F32 R87, -RZ, R10.reuse.H0_H0 ;  /* 0x2000000aff577230 */ /* 0x100fe20000004100 */
[----:B------:R-:W-:Y:S01]  /*9cd0*/  F2FP.F16.E5M2.UNPACK_B R6, R154 ;  /* 0x0000009aff06723e */ /* 0x000fe200020004ff */
[----:B------:R-:W-:Y:S01]  /*9ce0*/  HADD2.F32 R88, -RZ, R10.H1_H1 ;  /* 0x3000000aff587230 */ /* 0x000fe20000004100 */
[----:B------:R-:W-:Y:S01]  /*9cf0*/  F2FP.F16.E5M2.UNPACK_B R5, R155 ;  /* 0x0000009bff05723e */ /* 0x000fe200020004ff */
[--C-:B------:R-:W-:Y:S01]  /*9d00*/  HADD2.F32 R91, -RZ, R9.reuse.H0_H0 ;  /* 0x20000009ff5b7230 */ /* 0x100fe20000004100 */
[----:B-1----:R-:W-:Y:S01]  /*9d10*/  F2FP.F16.E5M2.UNPACK_B R4, R156 ;  /* 0x0000009cff04723e */ /* 0x002fe200020004ff */
[----:B------:R-:W-:Y:S01]  /*9d20*/  HADD2.F32 R92, -RZ, R9.H1_H1 ;  /* 0x30000009ff5c7230 */ /* 0x000fe20000004100 */
[-C--:B------:R-:W-:Y:S01]  /*9d30*/  F2FP.F16.E5M2.UNPACK_B R2, R148.reuse ;  /* 0x00000094ff02723e */ /* 0x080fe200020004ff */
[--C-:B------:R-:W-:Y:S01]  /*9d40*/  HADD2.F32 R95, -RZ, R8.reuse.H0_H0 ;  /* 0x20000008ff5f7230 */ /* 0x100fe20000004100 */
[----:B------:R-:W-:Y:S01]  /*9d50*/  F2FP.F16.E5M2.UNPACK_B R148, R148.H1 ;  /* 0x00000094ff94723e */ /* 0x000fe200030004ff */
[----:B------:R-:W-:Y:S01]  /*9d60*/  HADD2.F32 R97, -RZ, R8.H1_H1 ;  /* 0x30000008ff617230 */ /* 0x000fe20000004100 */
[----:B------:R-:W-:Y:S01]  /*9d70*/  F2FP.F16.E5M2.UNPACK_B R149, R149.H1 ;  /* 0x00000095ff95723e */ /* 0x000fe200030004ff */
[--C-:B------:R-:W-:Y:S01]  /*9d80*/  HADD2.F32 R98, -RZ, R7.reuse.H0_H0 ;  /* 0x20000007ff627230 */ /* 0x100fe20000004100 */
[----:B------:R-:W-:Y:S01]  /*9d90*/  F2FP.F16.E5M2.UNPACK_B R150, R150.H1 ;  /* 0x00000096ff96723e */ /* 0x000fe200030004ff */
[----:B------:R-:W-:Y:S01]  /*9da0*/  HADD2.F32 R101, -RZ, R7.H1_H1 ;  /* 0x30000007ff657230 */ /* 0x000fe20000004100 */
[----:B------:R-:W-:Y:S01]  /*9db0*/  F2FP.F16.E5M2.UNPACK_B R151, R151.H1 ;  /* 0x00000097ff97723e */ /* 0x000fe200030004ff */
[--C-:B------:R-:W-:Y:S01]  /*9dc0*/  HADD2.F32 R102, -RZ, R6.reuse.H0_H0 ;  /* 0x20000006ff667230 */ /* 0x100fe20000004100 */
[----:B------:R-:W-:Y:S01]  /*9dd0*/  F2FP.F16.E5M2.UNPACK_B R138, R163 ;  /* 0x000000a3ff8a723e */ /* 0x000fe200020004ff */
[----:B------:R-:W-:Y:S01]  /*9de0*/  HADD2.F32 R105, -RZ, R6.H1_H1 ;  /* 0x30000006ff697230 */ /* 0x000fe20000004100 */
[----:B------:R-:W-:Y:S01]  /*9df0*/  R2UR UR5, R193 ;  /* 0x00000000c10572ca */ /* 0x000fe200000e0000 */
[--C-:B------:R-:W-:Y:S01]  /*9e00*/  HADD2.F32 R106, -RZ, R5.reuse.H0_H0 ;  /* 0x20000005ff6a7230 */ /* 0x100fe20000004100 */
[----:B------:R-:W-:Y:S01]  /*9e10*/  F2FP.F16.E5M2.UNPACK_B R116, R157 ;  /* 0x0000009dff74723e */ /* 0x000fe200020004ff */
[----:B------:R-:W-:Y:S01]  /*9e20*/  HADD2.F32 R109, -RZ, R5.H1_H1 ;  /* 0x30000005ff6d7230 */ /* 0x000fe20000004100 */
[----:B------:R-:W-:Y:S01]  /*9e30*/  F2FP.F16.E5M2.UNPACK_B R120, R158 ;  /* 0x0000009eff78723e */ /* 0x000fe200020004ff */
[--C-:B------:R-:W-:Y:S01]  /*9e40*/  HADD2.F32 R110, -RZ, R4.reuse.H0_H0 ;  /* 0x20000004ff6e7230 */ /* 0x100fe20000004100 */
[----:B------:R-:W-:Y:S01]  /*9e50*/  F2FP.F16.E5M2.UNPACK_B R124, R159 ;  /* 0x0000009fff7c723e */ /* 0x000fe200020004ff */
[----:B------:R-:W-:Y:S01]  /*9e60*/  HADD2.F32 R113, -RZ, R4.H1_H1 ;  /* 0x30000004ff717230 */ /* 0x000fe20000004100 */
[----:B------:R-:W-:Y:S01]  /*9e70*/  F2FP.F16.E5M2.UNPACK_B R128, R160 ;  /* 0x000000a0ff80723e */ /* 0x000fe200020004ff */
[----:B------:R-:W1:Y:S01]  /*9e80*/  LDTM.x64 R4, tmem[UR4+0xc0] ;  /* 0x0000c004000479ee */ /* 0x000e620008340000 */
[--C-:B------:R-:W-:Y:S01]  /*9e90*/  HADD2.F32 R0, -RZ, R2.reuse.H0_H0 ;  /* 0x20000002ff007230 */ /* 0x100fe20000004100 */
[----:B------:R-:W-:Y:S01]  /*9ea0*/  NOP ;  /* 0x0000000000007918 */ /* 0x000fe20000000000 */
[----:B------:R-:W-:Y:S01]  /*9eb0*/  HADD2.F32 R2, -RZ, R2.H1_H1 ;  /* 0x30000002ff027230 */ /* 0x000fe20000004100 */
[----:B------:R-:W-:Y:S01]  /*9ec0*/  UIADD3 UR5, UPT, UPT, UR5, 0xb0, URZ ;  /* 0x000000b005057890 */ /* 0x000fe2000fffe0ff */
[--C-:B------:R-:W-:Y:S01]  /*9ed0*/  HADD2.F32 R86, -RZ, R149.reuse.H1_H1 ;  /* 0x30000095ff567230 */ /* 0x100fe20000004100 */
[----:B------:R-:W-:Y:S01]  /*9ee0*/  F2FP.F16.E5M2.UNPACK_B R132, R161 ;  /* 0x000000a1ff84723e */ /* 0x000fe200020004ff */
[--C-:B------:R-:W-:Y:S01]  /*9ef0*/  HADD2.F32 R114, -RZ, R116.reuse.H0_H0 ;  /* 0x20000074ff727230 */ /* 0x100fe20000004100 */
[----:B------:R-:W-:Y:S01]  /*9f00*/  UPRMT UR5, UR37, 0x654, UR5 ;  /* 0x0000065425057896 */ /* 0x000fe20008000005 */
[----:B------:R-:W-:Y:S01]  /*9f10*/  HADD2.F32 R117, -RZ, R116.H1_H1 ;  /* 0x30000074ff757230 */ /* 0x000fe20000004100 */
[----:B------:R-:W-:Y:S01]  /*9f20*/  F2FP.F16.E5M2.UNPACK_B R136, R162 ;  /* 0x000000a2ff88723e */ /* 0x000fe200020004ff */
[--C-:B------:R-:W-:Y:S01]  /*9f30*/  HADD2.F32 R118, -RZ, R120.reuse.H0_H0 ;  /* 0x20000078ff767230 */ /* 0x100fe20000004100 */
[----:B------:R-:W-:Y:S01]  /*9f40*/  F2FP.F16.E5M2.UNPACK_B R152, R152.H1 ;  /* 0x00000098ff98723e */ /* 0x000fe200030004ff */
[----:B------:R-:W-:Y:S01]  /*9f50*/  HADD2.F32 R121, -RZ, R120.H1_H1 ;  /* 0x30000078ff797230 */ /* 0x000fe20000004100 */
[----:B------:R-:W-:Y:S01]  /*9f60*/  F2FP.F16.E5M2.UNPACK_B R153, R153.H1 ;  /* 0x00000099ff99723e */ /* 0x000fe200030004ff */
[--C-:B------:R-:W-:Y:S01]  /*9f70*/  HADD2.F32 R122, -RZ, R124.reuse.H0_H0 ;  /* 0x2000007cff7a7230 */ /* 0x100fe20000004100 */
[----:B------:R-:W-:Y:S01]  /*9f80*/  F2FP.F16.E5M2.UNPACK_B R154, R154.H1 ;  /* 0x0000009aff9a723e */ /* 0x000fe200030004ff */
[----:B-1----:R-:W-:Y:S01]  /*9f90*/  SYNCS.ARRIVE.TRANS64.RED.A1T0 RZ, [UR5], RZ ;  /* 0x000000ffffff79a7 */ /* 0x002fe20008100405 */
[----:B------:R-:W-:Y:S01]  /*9fa0*/  HADD2.F32 R125, -RZ, R124.H1_H1 ;  /* 0x3000007cff7d7230 */ /* 0x000fe20000004100 */
[----:B------:R-:W-:Y:S01]  /*9fb0*/  F2FP.F16.E5M2.UNPACK_B R155, R155.H1 ;  /* 0x0000009bff9b723e */ /* 0x000fe200030004ff */
[--C-:B------:R-:W-:Y:S01]  /*9fc0*/  HADD2.F32 R126, -RZ, R128.reuse.H0_H0 ;  /* 0x20000080ff7e7230 */ /* 0x100fe20000004100 */
[----:B------:R-:W-:Y:S01]  /*9fd0*/  F2FP.F16.E5M2.UNPACK_B R156, R156.H1 ;  /* 0x0000009cff9c723e */ /* 0x000fe200030004ff */
[----:B------:R-:W-:Y:S01]  /*9fe0*/  HADD2.F32 R129, -RZ, R128.H1_H1 ;  /* 0x30000080ff817230 */ /* 0x000fe20000004100 */
[----:B------:R-:W-:Y:S01]  /*9ff0*/  F2FP.F16.E5M2.UNPACK_B R157, R157.H1 ;  /* 0x0000009dff9d723e */ /* 0x000fe200030004ff */
[C---:B------:R-:W-:Y:S01]  /*a000*/  FMUL R4, R78.reuse, R4 ;  /* 0x000000044e047220 */ /* 0x040fe20000400000 */
[C---:B------:R-:W-:Y:S01]  /*a010*/  FMUL R5, R78.reuse, R5 ;  /* 0x000000054e057220 */ /* 0x040fe20000400000 */
[----:B------:R-:W-:Y:S02]  /*a020*/  HADD2.F32 R3, -RZ, R148.H0_H0 ;  /* 0x20000094ff037230 */ /* 0x000fe40000004100 */
        /* <DEDUP_REMOVED lines=11> */
[----:B------:R-:W-:Y:S02]  /*a0e0*/  HADD2.F32 R130, -RZ, R132.H0_H0 ;  /* 0x20000084ff827230 */ /* 0x000fe40000004100 */
[C---:B------:R-:W-:Y:S01]  /*a0f0*/  FMUL R6, R78.reuse, R6 ;  /* 0x000000064e067220 */ /* 0x040fe20000400000 */
[----:B------:R-:W-:Y:S02]  /*a100*/  HADD2.F32 R82, -RZ, R148.H1_H1 ;  /* 0x30000094ff527230 */ /* 0x000fe40000004100 */
[C---:B------:R-:W-:Y:S01]  /*a110*/  FMUL R7, R78.reuse, R7 ;  /* 0x000000074e077220 */ /* 0x040fe20000400000 */
[----:B------:R-:W-:Y:S02]  /*a120*/  HADD2.F32 R85, -RZ, R149.H0_H0 ;  /* 0x20000095ff557230 */ /* 0x000fe40000004100 */
[C---:B------:R-:W-:Y:S01]  /*a130*/  FFMA R6, R81.reuse, R3, R6 ;  /* 0x0000000351067223 */ /* 0x040fe20000000006 */
[----:B------:R-:W-:Y:S02]  /*a140*/  HADD2.F32 R133, -RZ, R132.H1_H1 ;  /* 0x30000084ff857230 */ /* 0x000fe40000004100 */
[C---:B------:R-:W-:Y:S01]  /*a150*/  FFMA R7, R81.reuse, R82, R7 ;  /* 0x0000005251077223 */ /* 0x040fe20000000007 */
[C---:B------:R-:W-:Y:S01]  /*a160*/  FFMA R8, R81.reuse, R83, R8 ;  /* 0x0000005351087223 */ /* 0x040fe20000000008 */
[C---:B------:R-:W-:Y:S01]  /*a170*/  FFMA R9, R81.reuse, R84, R9 ;  /* 0x0000005451097223 */ /* 0x040fe20000000009 */
[--C-:B------:R-:W-:Y:S02]  /*a180*/  HADD2.F32 R82, -RZ, R138.reuse.H0_H0 ;  /* 0x2000008aff527230 */ /* 0x100fe40000004100 */
[C---:B------:R-:W-:Y:S01]  /*a190*/  FMUL R10, R78.reuse, R10 ;  /* 0x0000000a4e0a7220 */ /* 0x040fe20000400000 */
[----:B------:R-:W-:Y:S02]  /*a1a0*/  HADD2.F32 R83, -RZ, R138.H1_H1 ;  /* 0x3000008aff537230 */ /* 0x000fe40000004100 */
[C---:B------:R-:W-:Y:S01]  /*a1b0*/  FMUL R11, R78.reuse, R11 ;  /* 0x0000000b4e0b7220 */ /* 0x040fe20000400000 */
[----:B------:R-:W-:Y:S02]  /*a1c0*/  HADD2.F32 R89, -RZ, R150.H0_H0 ;  /* 0x20000096ff597230 */ /* 0x000fe40000004100 */
[C---:B------:R-:W-:Y:S01]  /*a1d0*/  FFMA R10, R81.reuse, R85, R10 ;  /* 0x00000055510a7223 */ /* 0x040fe2000000000a */
[--C-:B------:R-:W-:Y:S02]  /*a1e0*/  HADD2.F32 R134, -RZ, R136.reuse.H0_H0 ;  /* 0x20000088ff867230 */ /* 0x100fe40000004100 */
[C---:B------:R-:W-:Y:S01]  /*a1f0*/  FFMA R11, R81.reuse, R86, R11 ;  /* 0x00000056510b7223 */ /* 0x040fe2000000000b */
[C---:B------:R-:W-:Y:S01]  /*a200*/  FFMA R12, R81.reuse, R87, R12 ;  /* 0x00000057510c7223 */ /* 0x040fe2000000000c */
[----:B------:R-:W-:Y:S01]  /*a210*/  FFMA R13, R81, R88, R13 ;  /* 0x00000058510d7223 */ /* 0x000fe2000000000d */
[----:B------:R-:W-:Y:S01]  /*a220*/  F2FP.SATFINITE.E5M2.F32.PACK_AB_MERGE_C R86, R7, R6, RZ ;  /* 0x000000060756723e */ /* 0x000fe200048060ff */
[C---:B------:R-:W-:Y:S01]  /*a230*/  FMUL R7, R78.reuse, R24 ;  /* 0x000000184e077220 */ /* 0x040fe20000400000 */
[----:B------:R-:W-:Y:S01]  /*a240*/  F2FP.SATFINITE.E5M2.F32.PACK_AB_MERGE_C R138, R11, R10, RZ ;  /* 0x0000000a0b8a723e */ /* 0x000fe200048060ff */
[C---:B------:R-:W-:Y:S01]  /*a250*/  FMUL R10, R78.reuse, R25 ;  /* 0x000000194e0a7220 */ /* 0x040fe20000400000 */
[C---:B------:R-:W-:Y:S01]  /*a260*/  FMUL R25, R78.reuse, R32 ;  /* 0x000000204e197220 */ /* 0x040fe20000400000 */
[----:B------:R-:W-:Y:S02]  /*a270*/  HADD2.F32 R137, -RZ, R136.H1_H1 ;  /* 0x30000088ff897230 */ /* 0x000fe40000004100 */
[C---:B------:R-:W-:Y:S01]  /*a280*/  FMUL R14, R78.reuse, R14 ;  /* 0x0000000e4e0e7220 */ /* 0x040fe20000400000 */
[----:B------:R-:W-:Y:S02]  /*a290*/  HADD2.F32 R90, -RZ, R150.H1_H1 ;  /* 0x30000096ff5a7230 */ /* 0x000fe40000004100 */
[C---:B------:R-:W-:Y:S01]  /*a2a0*/  FMUL R15, R78.reuse, R15 ;  /* 0x0000000f4e0f7220 */ /* 0x040fe20000400000 */
[--C-:B------:R-:W-:Y:S02]  /*a2b0*/  HADD2.F32 R93, -RZ, R151.reuse.H0_H0 ;  /* 0x20000097ff5d7230 */ /* 0x100fe40000004100 */
[C---:B------:R-:W-:Y:S01]  /*a2c0*/  FFMA R14, R81.reuse, R89, R14 ;  /* 0x00000059510e7223 */ /* 0x040fe2000000000e */
[----:B------:R-:W-:Y:S02]  /*a2d0*/  HADD2.F32 R94, -RZ, R151.H1_H1 ;  /* 0x30000097ff5e7230 */ /* 0x000fe40000004100 */
[C---:B------:R-:W-:Y:S01]  /*a2e0*/  FFMA R15, R81.reuse, R90, R15 ;  /* 0x0000005a510f7223 */ /* 0x040fe2000000000f */
[C---:B------:R-:W-:Y:S01]  /*a2f0*/  FFMA R16, R81.reuse, R91, R16 ;  /* 0x0000005b51107223 */ /* 0x040fe20000000010 */
[----:B------:R-:W-:Y:S01]  /*a300*/  FFMA R17, R81, R92, R17 ;  /* 0x0000005c51117223 */ /* 0x000fe20000000011 */
[C---:B------:R-:W-:Y:S01]  /*a310*/  FMUL R18, R78.reuse, R18 ;  /* 0x000000124e127220 */ /* 0x040fe20000400000 */
[C---:B------:R-:W-:Y:S01]  /*a320*/  FMUL R19, R78.reuse, R19 ;  /* 0x000000134e137220 */ /* 0x040fe20000400000 */
[--C-:B------:R-:W-:Y:S01]  /*a330*/  HADD2.F32 R96, -RZ, R152.reuse.H0_H0 ;  /* 0x20000098ff607230 */ /* 0x100fe20000004100 */
[----:B------:R-:W-:Y:S01]  /*a340*/  F2FP.SATFINITE.E5M2.F32.PACK_AB_MERGE_C R14, R15, R14, RZ ;  /* 0x0000000e0f0e723e */ /* 0x000fe200048060ff */
[C---:B------:R-:W-:Y:S01]  /*a350*/  FFMA R18, R81.reuse, R93, R18 ;  /* 0x0000005d51127223 */ /* 0x040fe20000000012 */
[C---:B------:R-:W-:Y:S01]  /*a360*/  FFMA R19, R81.reuse, R94, R19 ;  /* 0x0000005e51137223 */ /* 0x040fe20000000013 */
[C---:B------:R-:W-:Y:S01]  /*a370*/  FFMA R0, R81.reuse, R95, R0 ;  /* 0x0000005f51007223 */ /* 0x040fe20000000000 */
[----:B------:R-:W-:Y:S01]  /*a380*/  FFMA R2, R81, R97, R2 ;  /* 0x0000006151027223 */ /* 0x000fe20000000002 */
[----:B------:R-:W-:Y:S02]  /*a390*/  HADD2.F32 R99, -RZ, R152.H1_H1 ;  /* 0x30000098ff637230 */ /* 0x000fe40000004100 */
[C---:B------:R-:W-:Y:S01]  /*a3a0*/  FMUL R3, R78.reuse, R22 ;  /* 0x000000164e037220 */ /* 0x040fe20000400000 */
[----:B------:R-:W-:Y:S01]  /*a3b0*/  F2FP.SATFINITE.E5M2.F32.PACK_AB_MERGE_C R18, R19, R18, RZ ;  /* 0x000000121312723e */ /* 0x000fe200048060ff */
[C---:B------:R-:W-:Y:S01]  /*a3c0*/  FMUL R22, R78.reuse, R29 ;  /* 0x0000001d4e167220 */ /* 0x040fe20000400000 */
[C---:B------:R-:W-:Y:S01]  /*a3d0*/  FMUL R29, R78.reuse, R36 ;  /* 0x000000244e1d7220 */ /* 0x040fe20000400000 */
[C---:B------:R-:W-:Y:S01]  /*a3e0*/  FFMA R3, R81.reuse, R96, R3 ;  /* 0x0000006051037223 */ /* 0x040fe20000000003 */
[C---:B------:R-:W-:Y:S01]  /*a3f0*/  FMUL R6, R78.reuse, R23 ;  /* 0x000000174e067220 */ /* 0x040fe20000400000 */
[--C-:B------:R-:W-:Y:S02]  /*a400*/  HADD2.F32 R100, -RZ, R153.reuse.H0_H0 ;  /* 0x20000099ff647230 */ /* 0x100fe40000004100 */
[C---:B------:R-:W-:Y:S01]  /*a410*/  FMUL R11, R78.reuse, R26 ;  /* 0x0000001a4e0b7220 */ /* 0x040fe20000400000 */
[----:B------:R-:W-:Y:S02]  /*a420*/  HADD2.F32 R103, -RZ, R153.H1_H1 ;  /* 0x30000099ff677230 */ /* 0x000fe40000004100 */
[C---:B------:R-:W-:Y:S01]  /*a430*/  FFMA R6, R81.reuse, R99, R6 ;  /* 0x0000006351067223 */ /* 0x040fe20000000006 */
[C---:B------:R-:W-:Y:S01]  /*a440*/  FFMA R7, R81.reuse, R98, R7 ;  /* 0x0000006251077223 */ /* 0x040fe20000000007 */
[C---:B------:R-:W-:Y:S01]  /*a450*/  FFMA R10, R81.reuse, R101, R10 ;  /* 0x00000065510a7223 */ /* 0x040fe2000000000a */
[C---:B------:R-:W-:Y:S01]  /*a460*/  FFMA R11, R81.reuse, R100, R11 ;  /* 0x00000064510b7223 */ /* 0x040fe2000000000b */
[----:B------:R-:W-:Y:S01]  /*a470*/  FMUL R26, R78, R33 ;  /* 0x000000214e1a7220 */ /* 0x000fe20000400000 */
[----:B------:R-:W-:Y:S01]  /*a480*/  F2FP.SATFINITE.E5M2.F32.PACK_AB_MERGE_C R3, R6, R3, RZ ;  /* 0x000000030603723e */ /* 0x000fe200048060ff */
[C---:B------:R-:W-:Y:S01]  /*a490*/  FMUL R33, R78.reuse, R40 ;  /* 0x000000284e217220 */ /* 0x040fe20000400000 */
        /* <DEDUP_REMOVED lines=8> */
[C---:B------:R-:W-:Y:S01]  /*a520*/  FMUL R30, R78.reuse, R37 ;  /* 0x000000254e1e7220 */ /* 0x040fe20000400000 */
[C---:B------:R-:W-:Y:S01]  /*a530*/  FMUL R37, R78.reuse, R44 ;  /* 0x0000002c4e257220 */ /* 0x040fe20000400000 */
[C---:B------:R-:W-:Y:S01]  /*a540*/  FMUL R24, R78.reuse, R31 ;  /* 0x0000001f4e187220 */ /* 0x040fe20000400000 */
[----:B------:R-:W-:Y:S01]  /*a550*/  F2FP.F16.E5M2.UNPACK_B R158, R158.H1 ;  /* 0x0000009eff9e723e */ /* 0x000fe200030004ff */
[--C-:B------:R-:W-:Y:S02]  /*a560*/  HADD2.F32 R108, -RZ, R155.reuse.H0_H0 ;  /* 0x2000009bff6c7230 */ /* 0x100fe40000004100 */
[----:B------:R-:W-:Y:S01]  /*a570*/  FMUL R27, R78, R34 ;  /* 0x000000224e1b7220 */ /* 0x000fe20000400000 */
[----:B------:R-:W-:Y:S02]  /*a580*/  HADD2.F32 R111, -RZ, R155.H1_H1 ;  /* 0x3000009bff6f7230 */ /* 0x000fe40000004100 */
[C---:B------:R-:W-:Y:S01]  /*a590*/  FFMA R24, R81.reuse, R107, R24 ;  /* 0x0000006b51187223 */ /* 0x040fe20000000018 */
[----:B------:R-:W-:Y:S01]  /*a5a0*/  F2FP.F16.E5M2.UNPACK_B R159, R159.H1 ;  /* 0x0000009fff9f723e */ /* 0x000fe200030004ff */
[C---:B------:R-:W-:Y:S01]  /*a5b0*/  FFMA R25, R81.reuse, R106, R25 ;  /* 0x0000006a51197223 */ /* 0x040fe20000000019 */
[C---:B------:R-:W-:Y:S01]  /*a5c0*/  FFMA R26, R81.reuse, R109, R26 ;  /* 0x0000006d511a7223 */ /* 0x040fe2000000001a */
[----:B------:R-:W-:Y:S01]  /*a5d0*/  F2FP.F16.E5M2.UNPACK_B R160, R160.H1 ;  /* 0x000000a0ffa0723e */ /* 0x000fe200030004ff */
[C---:B------:R-:W-:Y:S01]  /*a5e0*/  FFMA R27, R81.reuse, R108, R27 ;  /* 0x0000006c511b7223 */ /* 0x040fe2000000001b */
[----:B------:R-:W-:Y:S01]  /*a5f0*/  F2FP.SATFINITE.E5M2.F32.PACK_AB_MERGE_C R6, R24, R23, RZ ;  /* 0x000000171806723e */ /* 0x000fe200048060ff */
[C---:B------:R-:W-:Y:S01]  /*a600*/  FMUL R34, R78.reuse, R41 ;  /* 0x000000294e227220 */ /* 0x040fe20000400000 */
[C---:B------:R-:W-:Y:S01]  /*a610*/  FMUL R41, R78.reuse, R48 ;  /* 0x000000304e297220 */ /* 0x040fe20000400000 */
[----:B------:R-:W-:Y:S01]  /*a620*/  FMUL R28, R78, R35 ;  /* 0x000000234e1c7220 */ /* 0x000fe20000400000 */
[----:B------:R-:W-:Y:S01]  /*a630*/  F2FP.F16.E5M2.UNPACK_B R161, R161.H1 ;  /* 0x000000a1ffa1723e */ /* 0x000fe200030004ff */
[--C-:B------:R-:W-:Y:S01]  /*a640*/  HADD2.F32 R112, -RZ, R156.reuse.H0_H0 ;  /* 0x2000009cff707230 */ /* 0x100fe20000004100 */
[----:B------:R-:W-:Y:S01]  /*a650*/  F2FP.SATFINITE.E5M2.F32.PACK_AB_MERGE_C R6, R22, R21, R6 ;  /* 0x000000151606723e */ /* 0x000fe20004806006 */
[C---:B------:R-:W-:Y:S01]  /*a660*/  FFMA R28, R81.reuse, R111, R28 ;  /* 0x0000006f511c7223 */ /* 0x040fe2000000001c */
[C---:B------:R-:W-:Y:S01]  /*a670*/  FFMA R29, R81.reuse, R110, R29 ;  /* 0x0000006e511d7223 */ /* 0x040fe2000000001d */
[C---:B------:R-:W-:Y:S01]  /*a680*/  FFMA R30, R81.reuse, R113, R30 ;  /* 0x00000071511e7223 */ /* 0x040fe2000000001e */
[----:B------:R-:W-:Y:S02]  /*a690*/  HADD2.F32 R115, -RZ, R156.H1_H1 ;  /* 0x3000009cff737230 */ /* 0x000fe40000004100 */
[C---:B------:R-:W-:Y:S01]  /*a6a0*/  FMUL R31, R78.reuse, R38 ;  /* 0x000000264e1f7220 */ /* 0x040fe20000400000 */
[----:B------:R-:W-:Y:S01]  /*a6b0*/  F2FP.F16.E5M2.UNPACK_B R162, R162.H1 ;  /* 0x000000a2ffa2723e */ /* 0x000fe200030004ff */
[C---:B------:R-:W-:Y:S01]  /*a6c0*/  FMUL R38, R78.reuse, R45 ;  /* 0x0000002d4e267220 */ /* 0x040fe20000400000 */
[C---:B------:R-:W-:Y:S01]  /*a6d0*/  FMUL R45, R78.reuse, R52 ;  /* 0x000000344e2d7220 */ /* 0x040fe20000400000 */
[----:B------:R-:W-:Y:S01]  /*a6e0*/  F2FP.F16.E5M2.UNPACK_B R163, R163.H1 ;  /* 0x000000a3ffa3723e */ /* 0x000fe200030004ff */
[----:B------:R-:W-:Y:S01]  /*a6f0*/  FFMA R31, R81, R112, R31 ;  /* 0x00000070511f7223 */ /* 0x000fe2000000001f */
[----:B------:R-:W-:Y:S01]  /*a700*/  FMUL R52, R78, R59 ;  /* 0x0000003b4e347220 */ /* 0x000fe20000400000 */
[----:B------:R-:W-:Y:S01]  /*a710*/  IADD3 R76, PT, PT, R76, 0x1, RZ ;  /* 0x000000014c4c7810 */ /* 0x000fe20007ffe0ff */
[C---:B------:R-:W-:Y:S01]  /*a720*/  FMUL R59, R78.reuse, R66 ;  /* 0x000000424e3b7220 */ /* 0x040fe20000400000 */
[----:B------:R-:W-:Y:S01]  /*a730*/  F2FP.SATFINITE.E5M2.F32.PACK_AB_MERGE_C R66, R13, R12, R14 ;  /* 0x0000000c0d42723e */ /* 0x000fe2000480600e */
[C---:B------:R-:W-:Y:S01]  /*a740*/  FMUL R32, R78.reuse, R39 ;  /* 0x000000274e207220 */ /* 0x040fe20000400000 */
[--C-:B------:R-:W-:Y:S02]  /*a750*/  HADD2.F32 R116, -RZ, R157.reuse.H0_H0 ;  /* 0x2000009dff747230 */ /* 0x100fe40000004100 */
[C---:B------:R-:W-:Y:S01]  /*a760*/  FMUL R35, R78.reuse, R42 ;  /* 0x0000002a4e237220 */ /* 0x040fe20000400000 */
[----:B------:R-:W-:Y:S02]  /*a770*/  HADD2.F32 R119, -RZ, R157.H1_H1 ;  /* 0x3000009dff777230 */ /* 0x000fe40000004100 */
[C---:B------:R-:W-:Y:S01]  /*a780*/  FFMA R32, R81.reuse, R115, R32 ;  /* 0x0000007351207223 */ /* 0x040fe20000000020 */
[----:B------:R-:W-:Y:S01]  /*a790*/  FMUL R36, R78, R43 ;  /* 0x0000002b4e247220 */ /* 0x000fe20000400000 */
[C---:B------:R-:W-:Y:S01]  /*a7a0*/  FFMA R33, R81.reuse, R114, R33 ;  /* 0x0000007251217223 */ /* 0x040fe20000000021 */
[C---:B------:R-:W-:Y:S01]  /*a7b0*/  FFMA R34, R81.reuse, R117, R34 ;  /* 0x0000007551227223 */ /* 0x040fe20000000022 */
[--C-:B------:R-:W-:Y:S01]  /*a7c0*/  HADD2.F32 R120, -RZ, R158.reuse.H0_H0 ;  /* 0x2000009eff787230 */ /* 0x100fe20000004100 */
[----:B------:R-:W-:Y:S01]  /*a7d0*/  F2FP.SATFINITE.E5M2.F32.PACK_AB_MERGE_C R32, R32, R31, RZ ;  /* 0x0000001f2020723e */ /* 0x000fe200048060ff */
[C---:B------:R-:W-:Y:S01]  /*a7e0*/  FFMA R35, R81.reuse, R116, R35 ;  /* 0x0000007451237223 */ /* 0x040fe20000000023 */
[----:B------:R-:W-:Y:S02]  /*a7f0*/  HADD2.F32 R123, -RZ, R158.H1_H1 ;  /* 0x3000009eff7b7230 */ /* 0x000fe40000004100 */
[----:B------:R-:W-:Y:S01]  /*a800*/  FMUL R39, R78, R46 ;  /* 0x0000002e4e277220 */ /* 0x000fe20000400000 */
[----:B------:R-:W-:Y:S01]  /*a810*/  F2FP.SATFINITE.E5M2.F32.PACK_AB_MERGE_C R32, R30, R29, R32 ;  /* 0x0000001d1e20723e */ /* 0x000fe20004806020 */
[C---:B------:R-:W-:Y:S01]  /*a820*/  FFMA R36, R81.reuse, R119, R36 ;  /* 0x0000007751247223 */ /* 0x040fe20000000024 */
[C---:B------:R-:W-:Y:S01]  /*a830*/  FMUL R40, R78.reuse, R47 ;  /* 0x0000002f4e287220 */ /* 0x040fe20000400000 */
[C---:B------:R-:W-:Y:S01]  /*a840*/  FFMA R37, R81.reuse, R118, R37 ;  /* 0x0000007651257223 */ /* 0x040fe20000000025 */
[C---:B------:R-:W-:Y:S01]  /*a850*/  FFMA R38, R81.reuse, R121, R38 ;  /* 0x0000007951267223 */ /* 0x040fe20000000026 */
[C---:B------:R-:W-:Y:S01]  /*a860*/  FMUL R42, R78.reuse, R49 ;  /* 0x000000314e2a7220 */ /* 0x040fe20000400000 */
        /* <DEDUP_REMOVED lines=8> */
[C---:B------:R-:W-:Y:S01]  /*a8f0*/  FMUL R57, R78.reuse, R64 ;  /* 0x000000404e397220 */ /* 0x040fe20000400000 */
[----:B------:R-:W-:Y:S01]  /*a900*/  FFMA R42, R81, R125, R42 ;  /* 0x0000007d512a7223 */ /* 0x000fe2000000002a */
[C---:B------:R-:W-:Y:S01]  /*a910*/  FMUL R46, R78.reuse, R53 ;  /* 0x000000354e2e7220 */ /* 0x040fe20000400000 */
[--C-:B------:R-:W-:Y:S01]  /*a920*/  HADD2.F32 R128, -RZ, R160.reuse.H0_H0 ;  /* 0x200000a0ff807230 */ /* 0x100fe20000004100 */
[----:B------:R-:W-:Y:S01]  /*a930*/  F2FP.SATFINITE.E5M2.F32.PACK_AB_MERGE_C R64, R5, R4, R86 ;  /* 0x000000040540723e */ /* 0x000fe20004806056 */
[C---:B------:R-:W-:Y:S01]  /*a940*/  FMUL R51, R78.reuse, R58 ;  /* 0x0000003a4e337220 */ /* 0x040fe20000400000 */
[C---:B------:R-:W-:Y:S01]  /*a950*/  FMUL R53, R78.reuse, R60 ;  /* 0x0000003c4e357220 */ /* 0x040fe20000400000 */
[C---:B------:R-:W-:Y:S01]  /*a960*/  FFMA R43, R81.reuse, R124, R43 ;  /* 0x0000007c512b7223 */ /* 0x040fe2000000002b */
[----:B------:R-:W-:Y:S02]  /*a970*/  HADD2.F32 R131, -RZ, R160.H1_H1 ;  /* 0x300000a0ff837230 */ /* 0x000fe40000004100 */
[C---:B------:R-:W-:Y:S01]  /*a980*/  FMUL R47, R78.reuse, R54 ;  /* 0x000000364e2f7220 */ /* 0x040fe20000400000 */
[C---:B------:R-:W-:Y:S01]  /*a990*/  FMUL R58, R78.reuse, R65 ;  /* 0x000000414e3a7220 */ /* 0x040fe20000400000 */
[----:B------:R-:W-:Y:S01]  /*a9a0*/  FMUL R60, R78, R67 ;  /* 0x000000434e3c7220 */ /* 0x000fe20000400000 */
[----:B------:R-:W-:Y:S01]  /*a9b0*/  F2FP.SATFINITE.E5M2.F32.PACK_AB_MERGE_C R5, R20, R11, RZ ;  /* 0x0000000b1405723e */ /* 0x000fe200048060ff */
[----:B------:R-:W-:Y:S01]  /*a9c0*/  FFMA R44, R81, R127, R44 ;  /* 0x0000007f512c7223 */ /* 0x000fe2000000002c */
[C---:B------:R-:W-:Y:S01]  /*a9d0*/  FMUL R48, R78.reuse, R55 ;  /* 0x000000374e307220 */ /* 0x040fe20000400000 */
[----:B------:R-:W-:Y:S01]  /*a9e0*/  F2FP.SATFINITE.E5M2.F32.PACK_AB_MERGE_C R65, R9, R8, R138 ;  /* 0x000000080941723e */ /* 0x000fe2000480608a */
[----:B------:R-:W-:Y:S01]  /*a9f0*/  FFMA R45, R81, R126, R45 ;  /* 0x0000007e512d7223 */ /* 0x000fe2000000002d */
[----:B------:R-:W-:Y:S01]  /*aa00*/  F2FP.SATFINITE.E5M2.F32.PACK_AB_MERGE_C R67, R17, R16, R18 ;  /* 0x000000101143723e */ /* 0x000fe20004806012 */
[----:B------:R-:W-:Y:S01]  /*aa10*/  FMUL R49, R78, R56 ;  /* 0x000000384e317220 */ /* 0x000fe20000400000 */
[C---:B------:R-:W-:Y:S01]  /*aa20*/  FFMA R46, R81.reuse, R129, R46 ;  /* 0x00000081512e7223 */ /* 0x040fe2000000002e */
[--C-:B------:R-:W-:Y:S02]  /*aa30*/  HADD2.F32 R132, -RZ, R161.reuse.H0_H0 ;  /* 0x200000a1ff847230 */ /* 0x100fe40000004100 */
[C---:B------:R-:W-:Y:S01]  /*aa40*/  FFMA R47, R81.reuse, R128, R47 ;  /* 0x00000080512f7223 */ /* 0x040fe2000000002f */
[----:B------:R1:W-:Y:S01]  /*aa50*/  STS.128 [R172+UR49+0xa200], R64 ;  /* 0x00a20040ac007988 */ /* 0x0003e20008000c31 */
[----:B------:R-:W-:Y:S01]  /*aa60*/  HADD2.F32 R135, -RZ, R161.H1_H1 ;  /* 0x300000a1ff877230 */ /* 0x000fe20000004100 */
[----:B------:R-:W-:Y:S01]  /*aa70*/  F2FP.SATFINITE.E5M2.F32.PACK_AB_MERGE_C R5, R10, R7, R5 ;  /* 0x000000070a05723e */ /* 0x000fe20004806005 */
[C---:B------:R-:W-:Y:S01]  /*aa80*/  FFMA R48, R81.reuse, R131, R48 ;  /* 0x0000008351307223 */ /* 0x040fe20000000030 */
[----:B------:R-:W-:Y:S01]  /*aa90*/  F2FP.SATFINITE.E5M2.F32.PACK_AB_MERGE_C R7, R28, R27, RZ ;  /* 0x0000001b1c07723e */ /* 0x000fe200048060ff */
        /* <DEDUP_REMOVED lines=8> */
[----:B------:R-:W-:Y:S01]  /*ab20*/  FMUL R56, R78, R63 ;  /* 0x0000003f4e387220 */ /* 0x000fe20000400000 */
[----:B------:R-:W-:Y:S01]  /*ab30*/  F2FP.SATFINITE.E5M2.F32.PACK_AB_MERGE_C R4, R2, R0, R3 ;  /* 0x000000000204723e */ /* 0x000fe20004806003 */
[C---:B------:R-:W-:Y:S01]  /*ab40*/  FFMA R53, R81.reuse, R134, R53 ;  /* 0x0000008651357223 */ /* 0x040fe20000000035 */
[----:B------:R-:W-:Y:S01]  /*ab50*/  F2FP.SATFINITE.E5M2.F32.PACK_AB_MERGE_C R7, R26, R25, R7 ;  /* 0x000000191a07723e */ /* 0x000fe20004806007 */
[C---:B------:R-:W-:Y:S01]  /*ab60*/  FFMA R54, R81.reuse, R137, R54 ;  /* 0x0000008951367223 */ /* 0x040fe20000000036 */
[--C-:B------:R-:W-:Y:S02]  /*ab70*/  HADD2.F32 R84, -RZ, R163.reuse.H0_H0 ;  /* 0x200000a3ff547230 */ /* 0x100fe40000004100 */
[C---:B------:R-:W-:Y:S01]  /*ab80*/  FFMA R55, R81.reuse, R136, R55 ;  /* 0x0000008851377223 */ /* 0x040fe20000000037 */
[----:B------:R-:W-:Y:S01]  /*ab90*/  HADD2.F32 R85, -RZ, R163.H1_H1 ;  /* 0x300000a3ff557230 */ /* 0x000fe20000004100 */
[----:B------:R1:W-:Y:S01]  /*aba0*/  STS.128 [R192+0xa010], R4 ;  /* 0x00a01004c0007388 */ /* 0x0003e20000000c00 */
[----:B------:R-:W-:Y:S01]  /*abb0*/  F2FP.SATFINITE.E5M2.F32.PACK_AB_MERGE_C R35, R36, R35, RZ ;  /* 0x000000232423723e */ /* 0x000fe200048060ff */
[C---:B------:R-:W-:Y:S01]  /*abc0*/  FFMA R56, R81.reuse, R139, R56 ;  /* 0x0000008b51387223 */ /* 0x040fe20000000038 */
[----:B------:R-:W-:Y:S01]  /*abd0*/  F2FP.SATFINITE.E5M2.F32.PACK_AB_MERGE_C R39, R40, R39, RZ ;  /* 0x000000272827723e */ /* 0x000fe200048060ff */
[C---:B------:R-:W-:Y:S01]  /*abe0*/  FFMA R57, R81.reuse, R82, R57 ;  /* 0x0000005251397223 */ /* 0x040fe20000000039 */
[----:B------:R-:W-:Y:S01]  /*abf0*/  F2FP.SATFINITE.E5M2.F32.PACK_AB_MERGE_C R43, R44, R43, RZ ;  /* 0x0000002b2c2b723e */ /* 0x000fe200048060ff */
[C---:B------:R-:W-:Y:S01]  /*ac00*/  FFMA R58, R81.reuse, R83, R58 ;  /* 0x00000053513a7223 */ /* 0x040fe2000000003a */
[C---:B------:R-:W-:Y:S01]  /*ac10*/  FFMA R59, R81.reuse, R84, R59 ;  /* 0x00000054513b7223 */ /* 0x040fe2000000003b */
[----:B------:R-:W-:Y:S01]  /*ac20*/  F2FP.SATFINITE.E5M2.F32.PACK_AB_MERGE_C R33, R34, R33, R35 ;  /* 0x000000212221723e */ /* 0x000fe20004806023 */
        /* <DEDUP_REMOVED lines=11> */
[----:B------:R-:W-:Y:S05]  /*ace0*/  F2FP.SATFINITE.E5M2.F32.PACK_AB_MERGE_C R51, R58, R57, R59 ;  /* 0x000000393a33723e */ /* 0x000fea000480603b */
        /* <DEDUP_REMOVED lines=18> */
.L_x_123:
[----:B------:R-:W-:Y:S05]  /*ae10*/  BSYNC.RECONVERGENT B0 ;  /* 0x0000000000007941 */ /* 0x000fea0003800200 */
.L_x_122:
[----:B------:R-:W-:Y:S01]  /*ae20*/  BAR.SYNC.DEFER_BLOCKING 0x1, 0x80 ;  /* 0x0042000000007b1d */ /* 0x000fe20000010000 */
[----:B------:R-:W-:Y:S01]  /*ae30*/  ISETP.NE.AND P2, PT, R190, RZ, PT ;  /* 0x000000ffbe00720c */ /* 0x000fe20003f45270 */
[----:B------:R-:W-:Y:S01]  /*ae40*/  IMAD.IADD R20, R75, 0x1, R147 ;  /* 0x000000014b147824 */ /* 0x000fe200078e0293 */
[----:B------:R-:W-:Y:S01]  /*ae50*/  ISETP.NE.AND P0, PT, R191, 0x2, PT ;  /* 0x00000002bf00780c */ /* 0x000fe20003f05270 */
[----:B------:R-:W-:Y:S01]  /*ae60*/  IMAD.IADD R21, R77, 0x1, R170 ;  /* 0x000000014d157824 */ /* 0x000fe200078e02aa */
[----:B------:R-:W-:Y:S02]  /*ae70*/  ISETP.NE.AND P1, PT, R76, 0x2, PT ;  /* 0x000000024c00780c */ /* 0x000fe40003f25270 */
[----:B------:R-:W-:Y:S02]  /*ae80*/  SEL R3, RZ, 0x1, P0 ;  /* 0x00000001ff037807 */ /* 0x000fe40000000000 */
[----:B------:R-:W-:Y:S02]  /*ae90*/  SEL R0, RZ, 0x1, P1 ;  /* 0x00000001ff007807 */ /* 0x000fe40000800000 */
[----:B------:R-:W-:Y:S02]  /*aea0*/  LOP3.LUT R182, R182, R3, RZ, 0x3c, !PT ;  /* 0x00000003b6b67212 */ /* 0x000fe400078e3cff */
[----:B------:R-:W-:Y:S02]  /*aeb0*/  LOP3.LUT R183, R183, R0, RZ, 0x3c, !PT ;  /* 0x00000000b7b77212 */ /* 0x000fe400078e3cff */
[----:B------:R-:W-:Y:S02]  /*aec0*/  @P2 R2UR UR36, R179 ;  /* 0x00000000b32422ca */ /* 0x000fe400000e0000 */
[----:B------:R-:W-:Y:S02]  /*aed0*/  SEL R191, R191, RZ, P0 ;  /* 0x000000ffbfbf7207 */ /* 0x000fe40000000000 */
[----:B------:R-:W-:Y:S01]  /*aee0*/  SEL R76, R76, RZ, P1 ;  /* 0x000000ff4c4c7207 */ /* 0x000fe20000800000 */
[----:B------:R-:W-:Y:S10]  /*aef0*/  @P2 BRA `(.L_x_124) ;  /* 0xffffff9800d82947 */ /* 0x000ff4000383ffff */
[----:B------:R-:W-:Y:S05]  /*af00*/  EXIT ;  /* 0x000000000000794d */ /* 0x000fea0003800000 */
.L_x_19:
[----:B--2---:R2:W1:Y:S02]  /*af10*/  SYNCS.PHASECHK.TRANS64.TRYWAIT P0, [R3+URZ+0xd0], R2 ;  /* 0x0000d002030075a7 */ /* 0x00446400080011ff */
[----:B-1----:R-:W-:Y:S05]  /*af20*/  @!P0 NANOSLEEP.SYNCS 0x989680 ;  /* 0x009896800000895d */ /* 0x002fea0003900000 */
[----:B------:R-:W1:Y:S02]  /*af30*/  @!P0 SYNCS.PHASECHK.TRANS64 P0, [R3+URZ+0xd0], R2 ;  /* 0x0000d002030085a7 */ /* 0x000e6400080010ff */
[----:B-1----:R-:W-:Y:S05]  /*af40*/  @!P0 BRA `(.L_x_19) ;  /* 0xfffffffc00f08947 */ /* 0x002fea000383ffff */
[----:B------:R-:W-:Y:S05]  /*af50*/  BRA `(.L_x_125) ;  /* 0xffffff6400887947 */ /* 0x000fea000383ffff */
.L_x_22:
[----:B-1----:R-:W-:-:S07]  /*af60*/  MOV R2, UR33 ;  /* 0x0000002100027c02 */ /* 0x002fce0008000f00 */
.L_x_126:
[----:B-1----:R1:W2:Y:S02]  /*af70*/  SYNCS.PHASECHK.TRANS64.TRYWAIT P0, [R2+URZ+0x18], R5 ;  /* 0x00001805020075a7 */ /* 0x0022a400080011ff */
[----:B--2---:R-:W-:Y:S05]  /*af80*/  @!P0 NANOSLEEP.SYNCS 0x989680 ;  /* 0x009896800000895d */ /* 0x004fea0003900000 */
[----:B------:R-:W2:Y:S02]  /*af90*/  @!P0 SYNCS.PHASECHK.TRANS64 P0, [R2+URZ+0x18], R5 ;  /* 0x00001805020085a7 */ /* 0x000ea400080010ff */
[----:B--2---:R-:W-:Y:S05]  /*afa0*/  @!P0 BRA `(.L_x_126) ;  /* 0xfffffffc00f08947 */ /* 0x004fea000383ffff */
[----:B------:R-:W-:Y:S05]  /*afb0*/  BRA `(.L_x_21) ;  /* 0xffffff6400d87947 */ /* 0x000fea000383ffff */
.L_x_28:
[----:B-1----:R-:W-:-:S07]  /*afc0*/  MOV R2, UR17 ;  /* 0x0000001100027c02 */ /* 0x002fce0008000f00 */
.L_x_127:
[----:B-1----:R1:W2:Y:S02]  /*afd0*/  SYNCS.PHASECHK.TRANS64.TRYWAIT P0, [R2+URZ+0x18], R5 ;  /* 0x00001805020075a7 */ /* 0x0022a400080011ff */
[----:B--2---:R-:W-:Y:S05]  /*afe0*/  @!P0 NANOSLEEP.SYNCS 0x989680 ;  /* 0x009896800000895d */ /* 0x004fea0003900000 */
[----:B------:R-:W2:Y:S02]  /*aff0*/  @!P0 SYNCS.PHASECHK.TRANS64 P0, [R2+URZ+0x18], R5 ;  /* 0x00001805020085a7 */ /* 0x000ea400080010ff */
[----:B--2---:R-:W-:Y:S05]  /*b000*/  @!P0 BRA `(.L_x_127) ;  /* 0xfffffffc00f08947 */ /* 0x004fea000383ffff */
[----:B------:R-:W-:Y:S05]  /*b010*/  BRA `(.L_x_27) ;  /* 0xffffff6800807947 */ /* 0x000fea000383ffff */
.L_x_32:
[----:B-1----:R1:W2:Y:S02]  /*b020*/  SYNCS.PHASECHK.TRANS64.TRYWAIT P0, [R2+URZ+0x80], R3 ;  /* 0x00008003020075a7 */ /* 0x0022a400080011ff */
[----:B--2---:R-:W-:Y:S05]  /*b030*/  @!P0 NANOSLEEP.SYNCS 0x989680 ;  /* 0x009896800000895d */ /* 0x004fea0003900000 */
[----:B------:R-:W2:Y:S02]  /*b040*/  @!P0 SYNCS.PHASECHK.TRANS64 P0, [R2+URZ+0x80], R3 ;  /* 0x00008003020085a7 */ /* 0x000ea400080010ff */
[----:B--2---:R-:W-:Y:S05]  /*b050*/  @!P0 BRA `(.L_x_32) ;  /* 0xfffffffc00f08947 */ /* 0x004fea000383ffff */
[----:B------:R-:W-:Y:S05]  /*b060*/  BRA `(.L_x_128) ;  /* 0xffffff6c00107947 */ /* 0x000fea000383ffff */
.L_x_36:
[----:B----4-:R-:W-:-:S07]  /*b070*/  MOV R0, UR5 ;  /* 0x0000000500007c02 */ /* 0x010fce0008000f00 */
.L_x_129:
[----:B-1----:R1:W2:Y:S02]  /*b080*/  SYNCS.PHASECHK.TRANS64.TRYWAIT P0, [R0+URZ], R3 ;  /* 0x00000003000075a7 */ /* 0x0022a400080011ff */
[----:B--2---:R-:W-:Y:S05]  /*b090*/  @!P0 NANOSLEEP.SYNCS 0x989680 ;  /* 0x009896800000895d */ /* 0x004fea0003900000 */
[----:B------:R-:W2:Y:S02]  /*b0a0*/  @!P0 SYNCS.PHASECHK.TRANS64 P0, [R0+URZ], R3 ;  /* 0x00000003000085a7 */ /* 0x000ea400080010ff */
[----:B--2---:R-:W-:Y:S05]  /*b0b0*/  @!P0 BRA `(.L_x_129) ;  /* 0xfffffffc00f08947 */ /* 0x004fea000383ffff */
[----:B------:R-:W-:Y:S05]  /*b0c0*/  BRA `(.L_x_130) ;  /* 0xffffff7000807947 */ /* 0x000fea000383ffff */
.L_x_37:
[----:B----4-:R-:W-:-:S07]  /*b0d0*/  MOV R0, UR5 ;  /* 0x0000000500007c02 */ /* 0x010fce0008000f00 */
.L_x_131:
[----:B-1----:R1:W2:Y:S02]  /*b0e0*/  SYNCS.PHASECHK.TRANS64.TRYWAIT P0, [R0+URZ], R3 ;  /* 0x00000003000075a7 */ /* 0x0022a400080011ff */
[----:B--2---:R-:W-:Y:S05]  /*b0f0*/  @!P0 NANOSLEEP.SYNCS 0x989680 ;  /* 0x009896800000895d */ /* 0x004fea0003900000 */
[----:B------:R-:W2:Y:S02]  /*b100*/  @!P0 SYNCS.PHASECHK.TRANS64 P0, [R0+URZ], R3 ;  /* 0x00000003000085a7 */ /* 0x000ea400080010ff */
[----:B--2---:R-:W-:Y:S05]  /*b110*/  @!P0 BRA `(.L_x_131) ;  /* 0xfffffffc00f08947 */ /* 0x004fea000383ffff */
[----:B------:R-:W-:Y:S05]  /*b120*/  BRA `(.L_x_132) ;  /* 0xffffff70008c7947 */ /* 0x000fea000383ffff */
.L_x_40:
[----:B-1----:R1:W2:Y:S02]  /*b130*/  SYNCS.PHASECHK.TRANS64.TRYWAIT P0, [R0+URZ+0xc0], R5 ;  /* 0x0000c005000075a7 */ /* 0x0022a400080011ff */
[----:B--2---:R-:W-:Y:S05]  /*b140*/  @!P0 NANOSLEEP.SYNCS 0x989680 ;  /* 0x009896800000895d */ /* 0x004fea0003900000 */
[----:B------:R-:W2:Y:S02]  /*b150*/  @!P0 SYNCS.PHASECHK.TRANS64 P0, [R0+URZ+0xc0], R5 ;  /* 0x0000c005000085a7 */ /* 0x000ea400080010ff */
[----:B--2---:R-:W-:Y:S05]  /*b160*/  @!P0 BRA `(.L_x_40) ;  /* 0xfffffffc00f08947 */ /* 0x004fea000383ffff */
[----:B------:R-:W-:Y:S05]  /*b170*/  BRA `(.L_x_133) ;  /* 0xffffff7000e87947 */ /* 0x000fea000383ffff */
.L_x_41:
[----:B------:R-:W-:-:S07]  /*b180*/  MOV R0, UR5 ;  /* 0x0000000500007c02 */ /* 0x000fce0008000f00 */
.L_x_134:
[----:B-1----:R1:W2:Y:S02]  /*b190*/  SYNCS.PHASECHK.TRANS64.TRYWAIT P0, [R0+URZ+0x90], R5 ;  /* 0x00009005000075a7 */ /* 0x0022a400080011ff */
[----:B--2---:R-:W-:Y:S05]  /*b1a0*/  @!P0 NANOSLEEP.SYNCS 0x989680 ;  /* 0x009896800000895d */ /* 0x004fea0003900000 */
[----:B------:R-:W2:Y:S02]  /*b1b0*/  @!P0 SYNCS.PHASECHK.TRANS64 P0, [R0+URZ+0x90], R5 ;  /* 0x00009005000085a7 */ /* 0x000ea400080010ff */
[----:B--2---:R-:W-:Y:S05]  /*b1c0*/  @!P0 BRA `(.L_x_134) ;  /* 0xfffffffc00f08947 */ /* 0x004fea000383ffff */
[----:B------:R-:W-:Y:S05]  /*b1d0*/  BRA `(.L_x_135) ;  /* 0xffffff7000f87947 */ /* 0x000fea000383ffff */
.L_x_42:
[----:B-1----:R1:W2:Y:S02]  /*b1e0*/  SYNCS.PHASECHK.TRANS64.TRYWAIT P1, [R0+URZ+0x80], R5 ;  /* 0x00008005000075a7 */ /* 0x0022a400080211ff */
[----:B--2---:R-:W-:Y:S05]  /*b1f0*/  @!P1 NANOSLEEP.SYNCS 0x989680 ;  /* 0x009896800000995d */ /* 0x004fea0003900000 */
[----:B------:R-:W2:Y:S02]  /*b200*/  @!P1 SYNCS.PHASECHK.TRANS64 P1, [R0+URZ+0x80], R5 ;  /* 0x00008005000095a7 */ /* 0x000ea400080210ff */
[----:B--2---:R-:W-:Y:S05]  /*b210*/  @!P1 BRA `(.L_x_42) ;  /* 0xfffffffc00f09947 */ /* 0x004fea000383ffff */
[----:B------:R-:W-:Y:S05]  /*b220*/  BRA `(.L_x_136) ;  /* 0xffffff7400287947 */ /* 0x000fea000383ffff */
.L_x_45:
[----:B------:R-:W-:-:S07]  /*b230*/  MOV R0, UR5 ;  /* 0x0000000500007c02 */ /* 0x000fce0008000f00 */
.L_x_137:
[----:B-1----:R1:W2:Y:S02]  /*b240*/  SYNCS.PHASECHK.TRANS64.TRYWAIT P0, [R0+URZ+0x90], R3 ;  /* 0x00009003000075a7 */ /* 0x0022a400080011ff */
[----:B--2---:R-:W-:Y:S05]  /*b250*/  @!P0 NANOSLEEP.SYNCS 0x989680 ;  /* 0x009896800000895d */ /* 0x004fea0003900000 */
[----:B------:R-:W2:Y:S02]  /*b260*/  @!P0 SYNCS.PHASECHK.TRANS64 P0, [R0+URZ+0x90], R3 ;  /* 0x00009003000085a7 */ /* 0x000ea400080010ff */
[----:B--2---:R-:W-:Y:S05]  /*b270*/  @!P0 BRA `(.L_x_137) ;  /* 0xfffffffc00f08947 */ /* 0x004fea000383ffff */
[----:B------:R-:W-:Y:S05]  /*b280*/  BRA `(.L_x_44) ;  /* 0xffffff74007c7947 */ /* 0x000fea000383ffff */
.L_x_52:
[----:B-1----:R1:W2:Y:S02]  /*b290*/  SYNCS.PHASECHK.TRANS64.TRYWAIT P1, [R0+URZ+0x80], R5 ;  /* 0x00008005000075a7 */ /* 0x0022a400080211ff */
[----:B--2---:R-:W-:Y:S05]  /*b2a0*/  @!P1 NANOSLEEP.SYNCS 0x989680 ;  /* 0x009896800000995d */ /* 0x004fea0003900000 */
[----:B------:R-:W2:Y:S02]  /*b2b0*/  @!P1 SYNCS.PHASECHK.TRANS64 P1, [R0+URZ+0x80], R5 ;  /* 0x00008005000095a7 */ /* 0x000ea400080210ff */
[----:B--2---:R-:W-:Y:S05]  /*b2c0*/  @!P1 BRA `(.L_x_52) ;  /* 0xfffffffc00f09947 */ /* 0x004fea000383ffff */
[----:B------:R-:W-:Y:S05]  /*b2d0*/  BRA `(.L_x_138) ;  /* 0xffffff7800e87947 */ /* 0x000fea000383ffff */
.L_x_53:
[----:B------:R-:W-:-:S07]  /*b2e0*/  MOV R3, UR7 ;  /* 0x0000000700037c02 */ /* 0x000fce0008000f00 */
.L_x_139:
[----:B-1----:R1:W2:Y:S02]  /*b2f0*/  SYNCS.PHASECHK.TRANS64.TRYWAIT P0, [R3+URZ+0xb0], R0 ;  /* 0x0000b000030075a7 */ /* 0x0022a400080011ff */
[----:B--2---:R-:W-:Y:S05]  /*b300*/  @!P0 NANOSLEEP.SYNCS 0x989680 ;  /* 0x009896800000895d */ /* 0x004fea0003900000 */
[----:B------:R-:W2:Y:S02]  /*b310*/  @!P0 SYNCS.PHASECHK.TRANS64 P0, [R3+URZ+0xb0], R0 ;  /* 0x0000b000030085a7 */ /* 0x000ea400080010ff */
[----:B--2---:R-:W-:Y:S05]  /*b320*/  @!P0 BRA `(.L_x_139) ;  /* 0xfffffffc00f08947 */ /* 0x004fea000383ffff */
[----:B------:R-:W-:Y:S05]  /*b330*/  BRA `(.L_x_140) ;  /* 0xffffff7c00207947 */ /* 0x000fea000383ffff */
.L_x_56:
[----:B------:R-:W-:Y:S07]  /*b340*/  MOV R0, UR6 ;  /* 0x0000000600007c02 */ /* 0x000fee0008000f00 */
.L_x_141:
[----:B-1----:R1:W2:Y:S02]  /*b350*/  SYNCS.PHASECHK.TRANS64.TRYWAIT P0, [R0+URZ], R3 ;  /* 0x00000003000075a7 */ /* 0x0022a400080011ff */
[----:B--2---:R-:W-:Y:S05]  /*b360*/  @!P0 NANOSLEEP.SYNCS 0x989680 ;  /* 0x009896800000895d */ /* 0x004fea0003900000 */
[----:B------:R-:W2:Y:S02]  /*b370*/  @!P0 SYNCS.PHASECHK.TRANS64 P0, [R0+URZ], R3 ;  /* 0x00000003000085a7 */ /* 0x000ea400080010ff */
[----:B--2---:R-:W-:Y:S05]  /*b380*/  @!P0 BRA `(.L_x_141) ;  /* 0xfffffffc00f08947 */ /* 0x004fea000383ffff */
[----:B------:R-:W-:Y:S05]  /*b390*/  BRA `(.L_x_55) ;  /* 0xffffff7c003c7947 */ /* 0x000fea000383ffff */
.L_x_59:
[----:B------:R-:W-:-:S07]  /*b3a0*/  MOV R0, UR6 ;  /* 0x0000000600007c02 */ /* 0x000fce0008000f00 */
.L_x_142:
[----:B--2---:R2:W4:Y:S02]  /*b3b0*/  SYNCS.PHASECHK.TRANS64.TRYWAIT P0, [R0+URZ], R3 ;  /* 0x00000003000075a7 */ /* 0x00452400080011ff */
[----:B----4-:R-:W-:Y:S05]  /*b3c0*/  @!P0 NANOSLEEP.SYNCS 0x989680 ;  /* 0x009896800000895d */ /* 0x010fea0003900000 */
[----:B------:R-:W4:Y:S02]  /*b3d0*/  @!P0 SYNCS.PHASECHK.TRANS64 P0, [R0+URZ], R3 ;  /* 0x00000003000085a7 */ /* 0x000f2400080010ff */
[----:B----4-:R-:W-:Y:S05]  /*b3e0*/  @!P0 BRA `(.L_x_142) ;  /* 0xfffffffc00f08947 */ /* 0x010fea000383ffff */
[----:B------:R-:W-:Y:S05]  /*b3f0*/  BRA `(.L_x_143) ;  /* 0xffffff8000187947 */ /* 0x000fea000383ffff */
.L_x_60:
[----:B------:R-:W-:-:S07]  /*b400*/  MOV R0, UR7 ;  /* 0x0000000700007c02 */ /* 0x000fce0008000f00 */
.L_x_144:
[----:B-1----:R1:W2:Y:S02]  /*b410*/  SYNCS.PHASECHK.TRANS64.TRYWAIT P0, [R0+URZ], R3 ;  /* 0x00000003000075a7 */ /* 0x0022a400080011ff */
[----:B--2---:R-:W-:Y:S05]  /*b420*/  @!P0 NANOSLEEP.SYNCS 0x989680 ;  /* 0x009896800000895d */ /* 0x004fea0003900000 */
[----:B------:R-:W2:Y:S02]  /*b430*/  @!P0 SYNCS.PHASECHK.TRANS64 P0, [R0+URZ], R3 ;  /* 0x00000003000085a7 */ /* 0x000ea400080010ff */
[----:B--2---:R-:W-:Y:S05]  /*b440*/  @!P0 BRA `(.L_x_144) ;  /* 0xfffffffc00f08947 */ /* 0x004fea000383ffff */
[----:B------:R-:W-:Y:S05]  /*b450*/  BRA `(.L_x_145) ;  /* 0xffffff8000247947 */ /* 0x000fea000383ffff */
.L_x_65:
[----:B--2---:R2:W3:Y:S02]  /*b460*/  SYNCS.PHASECHK.TRANS64.TRYWAIT P0, [R0+URZ+0x80], R3 ;  /* 0x00008003000075a7 */ /* 0x0044e400080011ff */
[----:B---3--:R-:W-:Y:S05]  /*b470*/  @!P0 NANOSLEEP.SYNCS 0x989680 ;  /* 0x009896800000895d */ /* 0x008fea0003900000 */
[----:B------:R-:W3:Y:S02]  /*b480*/  @!P0 SYNCS.PHASECHK.TRANS64 P0, [R0+URZ+0x80], R3 ;  /* 0x00008003000085a7 */ /* 0x000ee400080010ff */
[----:B---3--:R-:W-:Y:S05]  /*b490*/  @!P0 BRA `(.L_x_65) ;  /* 0xfffffffc00f08947 */ /* 0x008fea000383ffff */
[----:B------:R-:W-:Y:S05]  /*b4a0*/  BRA `(.L_x_146) ;  /* 0xffffff8400307947 */ /* 0x000fea000383ffff */
.L_x_68:
[----:B------:R-:W-:Y:S07]  /*b4b0*/  MOV R0, UR7 ;  /* 0x0000000700007c02 */ /* 0x000fee0008000f00 */
.L_x_147:
[----:B--2---:R2:W3:Y:S02]  /*b4c0*/  SYNCS.PHASECHK.TRANS64.TRYWAIT P0, [R0+URZ+0x78], R3 ;  /* 0x00007803000075a7 */ /* 0x0044e400080011ff */
[----:B---3--:R-:W-:Y:S05]  /*b4d0*/  @!P0 NANOSLEEP.SYNCS 0x989680 ;  /* 0x009896800000895d */ /* 0x008fea0003900000 */
[----:B------:R-:W3:Y:S02]  /*b4e0*/  @!P0 SYNCS.PHASECHK.TRANS64 P0, [R0+URZ+0x78], R3 ;  /* 0x00007803000085a7 */ /* 0x000ee400080010ff */
[----:B---3--:R-:W-:Y:S05]  /*b4f0*/  @!P0 BRA `(.L_x_147) ;  /* 0xfffffffc00f08947 */ /* 0x008fea000383ffff */
[----:B------:R-:W-:Y:S05]  /*b500*/  BRA `(.L_x_67) ;  /* 0xffffff8800107947 */ /* 0x000fea000383ffff */
.L_x_71:
[----:B------:R-:W-:Y:S07]  /*b510*/  MOV R3, UR7 ;  /* 0x0000000700037c02 */ /* 0x000fee0008000f00 */
.L_x_148:
[----:B-1----:R1:W2:Y:S02]  /*b520*/  SYNCS.PHASECHK.TRANS64.TRYWAIT P0, [R3+URZ+0x50], R12 ;  /* 0x0000500c030075a7 */ /* 0x0022a400080011ff */
[----:B--2---:R-:W-:Y:S05]  /*b530*/  @!P0 NANOSLEEP.SYNCS 0x989680 ;  /* 0x009896800000895d */ /* 0x004fea0003900000 */
[----:B------:R-:W2:Y:S02]  /*b540*/  @!P0 SYNCS.PHASECHK.TRANS64 P0, [R3+URZ+0x50], R12 ;  /* 0x0000500c030085a7 */ /* 0x000ea400080010ff */
[----:B--2---:R-:W-:Y:S05]  /*b550*/  @!P0 BRA `(.L_x_148) ;  /* 0xfffffffc00f08947 */ /* 0x004fea000383ffff */
[----:B------:R-:W-:Y:S05]  /*b560*/  BRA `(.L_x_149) ;  /* 0xffffff8800887947 */ /* 0x000fea000383ffff */
.L_x_72:
[----:B-1----:R-:W-:Y:S07]  /*b570*/  MOV R3, UR7 ;  /* 0x0000000700037c02 */ /* 0x002fee0008000f00 */
.L_x_150:
[----:B-1----:R1:W2:Y:S02]  /*b580*/  SYNCS.PHASECHK.TRANS64.TRYWAIT P0, [R3+URZ+0x58], R12 ;  /* 0x0000580c030075a7 */ /* 0x0022a400080011ff */
[----:B--2---:R-:W-:Y:S05]  /*b590*/  @!P0 NANOSLEEP.SYNCS 0x989680 ;  /* 0x009896800000895d */ /* 0x004fea0003900000 */
[----:B------:R-:W2:Y:S02]  /*b5a0*/  @!P0 SYNCS.PHASECHK.TRANS64 P0, [R3+URZ+0x58], R12 ;  /* 0x0000580c030085a7 */ /* 0x000ea400080010ff */
[----:B--2---:R-:W-:Y:S05]  /*b5b0*/  @!P0 BRA `(.L_x_150) ;  /* 0xfffffffc00f08947 */ /* 0x004fea000383ffff */
[----:B------:R-:W-:Y:S05]  /*b5c0*/  BRA `(.L_x_151) ;  /* 0xffffff8800c47947 */ /* 0x000fea000383ffff */
.L_x_73:
[----:B-1----:R-:W-:Y:S07]  /*b5d0*/  MOV R3, UR7 ;  /* 0x0000000700037c02 */ /* 0x002fee0008000f00 */
.L_x_152:
[----:B-1----:R1:W2:Y:S02]  /*b5e0*/  SYNCS.PHASECHK.TRANS64.TRYWAIT P0, [R3+URZ+0x60], R12 ;  /* 0x0000600c030075a7 */ /* 0x0022a400080011ff */
[----:B--2---:R-:W-:Y:S05]  /*b5f0*/  @!P0 NANOSLEEP.SYNCS 0x989680 ;  /* 0x009896800000895d */ /* 0x004fea0003900000 */
[----:B------:R-:W2:Y:S02]  /*b600*/  @!P0 SYNCS.PHASECHK.TRANS64 P0, [R3+URZ+0x60], R12 ;  /* 0x0000600c030085a7 */ /* 0x000ea400080010ff */
[----:B--2---:R-:W-:Y:S05]  /*b610*/  @!P0 BRA `(.L_x_152) ;  /* 0xfffffffc00f08947 */ /* 0x004fea000383ffff */
[----:B------:R-:W-:Y:S05]  /*b620*/  BRA `(.L_x_153) ;  /* 0xffffff8c000c7947 */ /* 0x000fea000383ffff */
.L_x_74:
[----:B------:R-:W-:Y:S07]  /*b630*/  MOV R3, UR7 ;  /* 0x0000000700037c02 */ /* 0x000fee0008000f00 */
.L_x_154:
[----:B-1----:R1:W2:Y:S02]  /*b640*/  SYNCS.PHASECHK.TRANS64.TRYWAIT P0, [R3+URZ+0x68], R12 ;  /* 0x0000680c030075a7 */ /* 0x0022a400080011ff */
[----:B--2---:R-:W-:Y:S05]  /*b650*/  @!P0 NANOSLEEP.SYNCS 0x989680 ;  /* 0x009896800000895d */ /* 0x004fea0003900000 */
[----:B------:R-:W2:Y:S02]  /*b660*/  @!P0 SYNCS.PHASECHK.TRANS64 P0, [R3+URZ+0x68], R12 ;  /* 0x0000680c030085a7 */ /* 0x000ea400080010ff */
[----:B--2---:R-:W-:Y:S05]  /*b670*/  @!P0 BRA `(.L_x_154) ;  /* 0xfffffffc00f08947 */ /* 0x004fea000383ffff */
[----:B------:R-:W-:Y:S05]  /*b680*/  BRA `(.L_x_155) ;  /* 0xffffff8c00947947 */ /* 0x000fea000383ffff */
.L_x_76:
[----:B------:R-:W-:-:S07]  /*b690*/  MOV R0, UR7 ;  /* 0x0000000700007c02 */ /* 0x000fce0008000f00 */
.L_x_156:
[----:B-1----:R1:W3:Y:S02]  /*b6a0*/  SYNCS.PHASECHK.TRANS64.TRYWAIT P0, [R0+URZ+0x50], R3 ;  /* 0x00005003000075a7 */ /* 0x0022e400080011ff */
[----:B---3--:R-:W-:Y:S05]  /*b6b0*/  @!P0 NANOSLEEP.SYNCS 0x989680 ;  /* 0x009896800000895d */ /* 0x008fea0003900000 */
[----:B------:R-:W3:Y:S02]  /*b6c0*/  @!P0 SYNCS.PHASECHK.TRANS64 P0, [R0+URZ+0x50], R3 ;  /* 0x00005003000085a7 */ /* 0x000ee400080010ff */
[----:B---3--:R-:W-:Y:S05]  /*b6d0*/  @!P0 BRA `(.L_x_156) ;  /* 0xfffffffc00f08947 */ /* 0x008fea000383ffff */
[----:B------:R-:W-:Y:S05]  /*b6e0*/  BRA `(.L_x_157) ;  /* 0xffffff9000047947 */ /* 0x000fea000383ffff */
.L_x_77:
[----:B-1----:R-:W-:-:S07]  /*b6f0*/  MOV R0, UR7 ;  /* 0x0000000700007c02 */ /* 0x002fce0008000f00 */
.L_x_158:
[----:B-1----:R1:W3:Y:S02]  /*b700*/  SYNCS.PHASECHK.TRANS64.TRYWAIT P0, [R0+URZ+0x58], R3 ;  /* 0x00005803000075a7 */ /* 0x0022e400080011ff */
[----:B---3--:R-:W-:Y:S05]  /*b710*/  @!P0 NANOSLEEP.SYNCS 0x989680 ;  /* 0x009896800000895d */ /* 0x008fea0003900000 */
[----:B------:R-:W3:Y:S02]  /*b720*/  @!P0 SYNCS.PHASECHK.TRANS64 P0, [R0+URZ+0x58], R3 ;  /* 0x00005803000085a7 */ /* 0x000ee400080010ff */
[----:B---3--:R-:W-:Y:S05]  /*b730*/  @!P0 BRA `(.L_x_158) ;  /* 0xfffffffc00f08947 */ /* 0x008fea000383ffff */
[----:B------:R-:W-:Y:S05]  /*b740*/  BRA `(.L_x_159) ;  /* 0xffffff8c00f47947 */ /* 0x000fea000383ffff */
.L_x_78:
[----:B-1----:R-:W-:-:S07]  /*b750*/  MOV R0, UR7 ;  /* 0x0000000700007c02 */ /* 0x002fce0008000f00 */
.L_x_160:
[----:B-1----:R1:W3:Y:S02]  /*b760*/  SYNCS.PHASECHK.TRANS64.TRYWAIT P0, [R0+URZ+0x60], R3 ;  /* 0x00006003000075a7 */ /* 0x0022e400080011ff */
[----:B---3--:R-:W-:Y:S05]  /*b770*/  @!P0 NANOSLEEP.SYNCS 0x989680 ;  /* 0x009896800000895d */ /* 0x008fea0003900000 */
[----:B------:R-:W3:Y:S02]  /*b780*/  @!P0 SYNCS.PHASECHK.TRANS64 P0, [R0+URZ+0x60], R3 ;  /* 0x00006003000085a7 */ /* 0x000ee400080010ff */
[----:B---3--:R-:W-:Y:S05]  /*b790*/  @!P0 BRA `(.L_x_160) ;  /* 0xfffffffc00f08947 */ /* 0x008fea000383ffff */
[----:B------:R-:W-:Y:S05]  /*b7a0*/  BRA `(.L_x_161) ;  /* 0xffffff8c00e47947 */ /* 0x000fea000383ffff */
.L_x_80:
[----:B--2---:R2:W4:Y:S02]  /*b7b0*/  SYNCS.PHASECHK.TRANS64.TRYWAIT P0, [R0+URZ+0x80], R3 ;  /* 0x00008003000075a7 */ /* 0x00452400080011ff */
[----:B----4-:R-:W-:Y:S05]  /*b7c0*/  @!P0 NANOSLEEP.SYNCS 0x989680 ;  /* 0x009896800000895d */ /* 0x010fea0003900000 */
[----:B------:R-:W4:Y:S02]  /*b7d0*/  @!P0 SYNCS.PHASECHK.TRANS64 P0, [R0+URZ+0x80], R3 ;  /* 0x00008003000085a7 */ /* 0x000f2400080010ff */
[----:B----4-:R-:W-:Y:S05]  /*b7e0*/  @!P0 BRA `(.L_x_80) ;  /* 0xfffffffc00f08947 */ /* 0x010fea000383ffff */
[----:B------:R-:W-:Y:S05]  /*b7f0*/  BRA `(.L_x_162) ;  /* 0xffffff9000ac7947 */ /* 0x000fea000383ffff */
.L_x_91:
[----:B-1----:R1:W3:Y:S02]  /*b800*/  SYNCS.PHASECHK.TRANS64.TRYWAIT P1, [R3+URZ+0x30], R0 ;  /* 0x00003000030075a7 */ /* 0x0022e400080211ff */
[----:B---3--:R-:W-:Y:S05]  /*b810*/  @!P1 NANOSLEEP.SYNCS 0x989680 ;  /* 0x009896800000995d */ /* 0x008fea0003900000 */
[----:B------:R-:W3:Y:S02]  /*b820*/  @!P1 SYNCS.PHASECHK.TRANS64 P1, [R3+URZ+0x30], R0 ;  /* 0x00003000030095a7 */ /* 0x000ee400080210ff */
[----:B---3--:R-:W-:Y:S05]  /*b830*/  @!P1 BRA `(.L_x_91) ;  /* 0xfffffffc00f09947 */ /* 0x008fea000383ffff */
[----:B------:R-:W-:Y:S05]  /*b840*/  BRA `(.L_x_90) ;  /* 0xffffff9c00d07947 */ /* 0x000fea000383ffff */
.L_x_93:
[----:B-1----:R1:W4:Y:S02]  /*b850*/  SYNCS.PHASECHK.TRANS64.TRYWAIT P0, [R193+URZ+0xa0], R2 ;  /* 0x0000a002c10075a7 */ /* 0x00232400080011ff */
[----:B----4-:R-:W-:Y:S05]  /*b860*/  @!P0 NANOSLEEP.SYNCS 0x989680 ;  /* 0x009896800000895d */ /* 0x010fea0003900000 */
[----:B------:R-:W4:Y:S02]  /*b870*/  @!P0 SYNCS.PHASECHK.TRANS64 P0, [R193+URZ+0xa0], R2 ;  /* 0x0000a002c10085a7 */ /* 0x000f2400080010ff */
[----:B----4-:R-:W-:Y:S05]  /*b880*/  @!P0 BRA `(.L_x_93) ;  /* 0xfffffffc00f08947 */ /* 0x010fea000383ffff */
[----:B------:R-:W-:Y:S05]  /*b890*/  BRA `(.L_x_92) ;  /* 0xffffffa0002c7947 */ /* 0x000fea000383ffff */
.L_x_102:
[----:B--2---:R2:W3:Y:S02]  /*b8a0*/  SYNCS.PHASECHK.TRANS64.TRYWAIT P0, [R204+URZ+0x30], R3 ;  /* 0x00003003cc0075a7 */ /* 0x0044e400080011ff */
[----:B---3--:R-:W-:Y:S05]  /*b8b0*/  @!P0 NANOSLEEP.SYNCS 0x989680 ;  /* 0x009896800000895d */ /* 0x008fea0003900000 */
[----:B------:R-:W3:Y:S02]  /*b8c0*/  @!P0 SYNCS.PHASECHK.TRANS64 P0, [R204+URZ+0x30], R3 ;  /* 0x00003003cc0085a7 */ /* 0x000ee400080010ff */
[----:B---3--:R-:W-:Y:S05]  /*b8d0*/  @!P0 BRA `(.L_x_102) ;  /* 0xfffffffc00f08947 */ /* 0x008fea000383ffff */
[----:B------:R-:W-:Y:S05]  /*b8e0*/  BRA `(.L_x_101) ;  /* 0xffffffb400387947 */ /* 0x000fea000383ffff */
.L_x_111:
[----:B--2---:R2:W3:Y:S02]  /*b8f0*/  SYNCS.PHASECHK.TRANS64.TRYWAIT P0, [R0+URZ+0x30], R5 ;  /* 0x00003005000075a7 */ /* 0x0044e400080011ff */
[----:B---3--:R-:W-:Y:S05]  /*b900*/  @!P0 NANOSLEEP.SYNCS 0x989680 ;  /* 0x009896800000895d */ /* 0x008fea0003900000 */
[----:B------:R-:W3:Y:S02]  /*b910*/  @!P0 SYNCS.PHASECHK.TRANS64 P0, [R0+URZ+0x30], R5 ;  /* 0x00003005000085a7 */ /* 0x000ee400080010ff */
[----:B---3--:R-:W-:Y:S05]  /*b920*/  @!P0 BRA `(.L_x_111) ;  /* 0xfffffffc00f08947 */ /* 0x008fea000383ffff */
[----:B------:R-:W-:Y:S05]  /*b930*/  BRA `(.L_x_110) ;  /* 0xffffffc800907947 */ /* 0x000fea000383ffff */
.L_x_120:
[----:B--2---:R2:W3:Y:S02]  /*b940*/  SYNCS.PHASECHK.TRANS64.TRYWAIT P0, [R0+URZ+0x30], R3 ;  /* 0x00003003000075a7 */ /* 0x0044e400080011ff */
[----:B---3--:R-:W-:Y:S05]  /*b950*/  @!P0 NANOSLEEP.SYNCS 0x989680 ;  /* 0x009896800000895d */ /* 0x008fea0003900000 */
[----:B------:R-:W3:Y:S02]  /*b960*/  @!P0 SYNCS.PHASECHK.TRANS64 P0, [R0+URZ+0x30], R3 ;  /* 0x00003003000085a7 */ /* 0x000ee400080010ff */
[----:B---3--:R-:W-:Y:S05]  /*b970*/  @!P0 BRA `(.L_x_120) ;  /* 0xfffffffc00f08947 */ /* 0x008fea000383ffff */
[----:B------:R-:W-:Y:S05]  /*b980*/  BRA `(.L_x_119) ;  /* 0xffffffdc00f47947 */ /* 0x000fea000383ffff */
        .weak           $__internal_0_$__cuda_sm10x_tcgen05_guardrail_trap_col_being_dealloced_not_returned_by_alloc
        .type           $__internal_0_$__cuda_sm10x_tcgen05_guardrail_trap_col_being_dealloced_not_returned_by_alloc,@function
        .size           $__internal_0_$__cuda_sm10x_tcgen05_guardrail_trap_col_being_dealloced_not_returned_by_alloc,($__internal_1_$__cuda_sm10x_tcgen05_guardrail_trap_phase_invalid_during_alloc - $__internal_0_$__cuda_sm10x_tcgen05_guardrail_trap_col_being_dealloced_not_returned_by_alloc)
$__internal_0_$__cuda_sm10x_tcgen05_guardrail_trap_col_being_dealloced_not_returned_by_alloc:
[----:B------:R-:W-:Y:S05]  /*b990*/  BPT.TRAP 0x1 ;  /* 0x000000040000795c */ /* 0x000fea0000300000 */
[----:B------:R-:W-:-:S04]  /*b9a0*/  HFMA2 R3, -RZ, RZ, 0, 0 ;  /* 0x00000000ff037431 */ /* 0x000fc800000001ff */
[----:B------:R-:W-:Y:S05]  /*b9b0*/  RET.REL.NODEC R2 `(_ZN7cutlass13device_kernelINS_4gemm6kernel13GemmUniversalIN4cute5tupleIJiiiiEEENS1_10collective13CollectiveMmaINS1_35MainloopSm100TmaUmmaWarpSpecializedILi3ELi2ELi2ENS5_IJNS4_1CILi1EEESB_SB_EEEEENS5_IJNSA_ILi128EEENSA_ILi256EEESE_EEENS_12float_e5m2_tENS5_IJSB_llEEENS_12float_e4m3_tENS5_IJlSB_lEEENS4_8TiledMMAINS4_8MMA_AtomIJNS4_10MMA_TraitsINS4_19SM100_MMA_F8F6F4_SSEJSH_SJ_fSE_SF_NS4_17integral_constantINS4_4UMMA5MajorELSR_1EEENSP_ISR_LSR_0EEENSP_INSQ_7ScaleInELSU_0EEESV_EEEEEENS4_6LayoutISC_NS5_IJNSA_ILi0EEESZ_SZ_EEEEENS5_IJNS4_10UnderscoreES12_S12_EEEEENS4_13SM90_TMA_LOADENS4_14ComposedLayoutINS4_7SwizzleILi3ELi4ELi3EEENS4_18smem_ptr_flag_bitsILi8EEENSY_INS5_IJSE_NSA_ILi8EEEEEENS5_IJSB_SE_EEEEEEEvNS4_8identityES15_NS16_IS18_S1A_NSY_INS5_IJS1B_SE_EEENS5_IJSE_SB_EEEEEEEvS1G_EENS_8epilogue10collective18CollectiveEpilogueINS1M_23Sm100TmaWarpSpecializedILi4ELi2ELi64ELb0ELb0EEEJSG_NS5_IJNSY_ISE_SB_EENSY_INSA_ILi64EEESB_EEEEESH_SK_SH_SK_NS1M_6fusion15FusionCallbacksIS1Q_NS1V_17LinearCombinationISH_fSH_fLNS_15FloatRoundStyleE2EEESG_S1U_JEEENS4_5SM1004TMEM4LOAD26SM100_TMEM_LOAD_32dp32b64xES15_NS16_INS17_ILi2ELi4ELi3EEES1A_NSY_INS5_IJS1B_S1S_EEENS5_IJS1S_SB_EEEEEEENS4_39AutoVectorizingCopyWithAssumedAlignmentILi128EEENS4_14SM90_TMA_STOREES29_S2B_S2B_EEEvvEEEEvNT_6ParamsE) ;  /* 0xffffff4402907950 */ /* 0x000fea0003c3ffff */
        .weak           $__internal_1_$__cuda_sm10x_tcgen05_guardrail_trap_phase_invalid_during_alloc
        .type           $__internal_1_$__cuda_sm10x_tcgen05_guardrail_trap_phase_invalid_during_alloc,@function
        .size           $__internal_1_$__cuda_sm10x_tcgen05_guardrail_trap_phase_invalid_during_alloc,($__internal_2_$__cuda_sm10x_tcgen05_guardrail_trap_unallocated_columns_being_dealloced - $__internal_1_$__cuda_sm10x_tcgen05_guardrail_trap_phase_invalid_during_alloc)
$__internal_1_$__cuda_sm10x_tcgen05_guardrail_trap_phase_invalid_during_alloc:
[----:B------:R-:W-:Y:S05]  /*b9c0*/  BPT.TRAP 0x1 ;  /* 0x000000040000795c */ /* 0x000fea0000300000 */
[----:B------:R-:W-:-:S04]  /*b9d0*/  MOV R3, 0x0 ;  /* 0x0000000000037802 */ /* 0x000fc80000000f00 */
[----:B------:R-:W-:Y:S05]  /*b9e0*/  RET.REL.NODEC R2 `(_ZN7cutlass13device_kernelINS_4gemm6kernel13GemmUniversalIN4cute5tupleIJiiiiEEENS1_10collective13CollectiveMmaINS1_35MainloopSm100TmaUmmaWarpSpecializedILi3ELi2ELi2ENS5_IJNS4_1CILi1EEESB_SB_EEEEENS5_IJNSA_ILi128EEENSA_ILi256EEESE_EEENS_12float_e5m2_tENS5_IJSB_llEEENS_12float_e4m3_tENS5_IJlSB_lEEENS4_8TiledMMAINS4_8MMA_AtomIJNS4_10MMA_TraitsINS4_19SM100_MMA_F8F6F4_SSEJSH_SJ_fSE_SF_NS4_17integral_constantINS4_4UMMA5MajorELSR_1EEENSP_ISR_LSR_0EEENSP_INSQ_7ScaleInELSU_0EEESV_EEEEEENS4_6LayoutISC_NS5_IJNSA_ILi0EEESZ_SZ_EEEEENS5_IJNS4_10UnderscoreES12_S12_EEEEENS4_13SM90_TMA_LOADENS4_14ComposedLayoutINS4_7SwizzleILi3ELi4ELi3EEENS4_18smem_ptr_flag_bitsILi8EEENSY_INS5_IJSE_NSA_ILi8EEEEEENS5_IJSB_SE_EEEEEEEvNS4_8identityES15_NS16_IS18_S1A_NSY_INS5_IJS1B_SE_EEENS5_IJSE_SB_EEEEEEEvS1G_EENS_8epilogue10collective18CollectiveEpilogueINS1M_23Sm100TmaWarpSpecializedILi4ELi2ELi64ELb0ELb0EEEJSG_NS5_IJNSY_ISE_SB_EENSY_INSA_ILi64EEESB_EEEEESH_SK_SH_SK_NS1M_6fusion15FusionCallbacksIS1Q_NS1V_17LinearCombinationISH_fSH_fLNS_15FloatRoundStyleE2EEESG_S1U_JEEENS4_5SM1004TMEM4LOAD26SM100_TMEM_LOAD_32dp32b64xES15_NS16_INS17_ILi2ELi4ELi3EEES1A_NSY_INS5_IJS1B_S1S_EEENS5_IJS1S_SB_EEEEEEENS4_39AutoVectorizingCopyWithAssumedAlignmentILi128EEENS4_14SM90_TMA_STOREES29_S2B_S2B_EEEvvEEEEvNT_6ParamsE) ;  /* 0xffffff4402847950 */ /* 0x000fea0003c3ffff */
        .weak           $__internal_2_$__cuda_sm10x_tcgen05_guardrail_trap_unallocated_columns_being_dealloced
        .type           $__internal_2_$__cuda_sm10x_tcgen05_guardrail_trap_unallocated_columns_being_dealloced,@function
        .size           $__internal_2_$__cuda_sm10x_tcgen05_guardrail_trap_unallocated_columns_being_dealloced,(.L_x_164 - $__internal_2_$__cuda_sm10x_tcgen05_guardrail_trap_unallocated_columns_being_dealloced)
$__internal_2_$__cuda_sm10x_tcgen05_guardrail_trap_unallocated_columns_being_dealloced:
[----:B------:R-:W-:Y:S05]  /*b9f0*/  BPT.TRAP 0x1 ;  /* 0x000000040000795c */ /* 0x000fea0000300000 */
[----:B------:R-:W-:-:S04]  /*ba00*/  HFMA2 R3, -RZ, RZ, 0, 0 ;  /* 0x00000000ff037431 */ /* 0x000fc800000001ff */
[----:B------:R-:W-:Y:S05]  /*ba10*/  RET.REL.NODEC R2 `(_ZN7cutlass13device_kernelINS_4gemm6kernel13GemmUniversalIN4cute5tupleIJiiiiEEENS1_10collective13CollectiveMmaINS1_35MainloopSm100TmaUmmaWarpSpecializedILi3ELi2ELi2ENS5_IJNS4_1CILi1EEESB_SB_EEEEENS5_IJNSA_ILi128EEENSA_ILi256EEESE_EEENS_12float_e5m2_tENS5_IJSB_llEEENS_12float_e4m3_tENS5_IJlSB_lEEENS4_8TiledMMAINS4_8MMA_AtomIJNS4_10MMA_TraitsINS4_19SM100_MMA_F8F6F4_SSEJSH_SJ_fSE_SF_NS4_17integral_constantINS4_4UMMA5MajorELSR_1EEENSP_ISR_LSR_0EEENSP_INSQ_7ScaleInELSU_0EEESV_EEEEEENS4_6LayoutISC_NS5_IJNSA_ILi0EEESZ_SZ_EEEEENS5_IJNS4_10UnderscoreES12_S12_EEEEENS4_13SM90_TMA_LOADENS4_14ComposedLayoutINS4_7SwizzleILi3ELi4ELi3EEENS4_18smem_ptr_flag_bitsILi8EEENSY_INS5_IJSE_NSA_ILi8EEEEEENS5_IJSB_SE_EEEEEEEvNS4_8identityES15_NS16_IS18_S1A_NSY_INS5_IJS1B_SE_EEENS5_IJSE_SB_EEEEEEEvS1G_EENS_8epilogue10collective18CollectiveEpilogueINS1M_23Sm100TmaWarpSpecializedILi4ELi2ELi64ELb0ELb0EEEJSG_NS5_IJNSY_ISE_SB_EENSY_INSA_ILi64EEESB_EEEEESH_SK_SH_SK_NS1M_6fusion15FusionCallbacksIS1Q_NS1V_17LinearCombinationISH_fSH_fLNS_15FloatRoundStyleE2EEESG_S1U_JEEENS4_5SM1004TMEM4LOAD26SM100_TMEM_LOAD_32dp32b64xES15_NS16_INS17_ILi2ELi4ELi3EEES1A_NSY_INS5_IJS1B_S1S_EEENS5_IJS1S_SB_EEEEEEENS4_39AutoVectorizingCopyWithAssumedAlignmentILi128EEENS4_14SM90_TMA_STOREES29_S2B_S2B_EEEvvEEEEvNT_6ParamsE) ;  /* 0xffffff4402787950 */ /* 0x000fea0003c3ffff */
.L_x_163:
[----:B------:R-:W-:-:S00]  /*ba20*/  BRA `(.L_x_163) ;  /* 0xfffffffc00fc7947 */ /* 0x000fc0000383ffff */
[----:B------:R-:W-:-:S00]  /*ba30*/  NOP ;  /* 0x0000000000007918 */ /* 0x000fc00000000000 */
        /* <DEDUP_REMOVED lines=12> */
.L_x_164:


//--------------------- .nv.global.init           --------------------------
	.section	.nv.global.init,"aw",@progbits
.nv.global.init:
	.type		$str$27,@object
	.size		$str$27,($str$28 - $str$27)
$str$27:
        /*0000*/ 	.byte	0x28, 0x61, 0x64, 0x64, 0x72, 0x65, 0x73, 0x73, 0x20, 0x26, 0x20, 0x6d, 0x61, 0x73, 0x6b, 0x29
        /*0010*/ 	.byte	0x20, 0x3d, 0x3d, 0x20, 0x30, 0x00
	.type		$str$28,@object
	.size		$str$28,($str$26 - $str$28)
$str$28:
        /*0016*/ 	.byte	0x2f, 0x74, 0x6d, 0x70, 0x2f, 0x63, 0x75, 0x74, 0x6c, 0x61, 0x73, 0x73, 0x5f, 0x73, 0x77, 0x65
        /*0026*/ 	.byte	0x65, 0x70, 0x5f, 0x73, 0x72, 0x63, 0x2f, 0x69, 0x6e, 0x63, 0x6c, 0x75, 0x64, 0x65, 0x2f, 0x63
        /*0036*/ 	.byte	0x75, 0x74, 0x65, 0x2f, 0x70, 0x6f, 0x69, 0x6e, 0x74, 0x65, 0x72, 0x5f, 0x66, 0x6c, 0x61, 0x67
        /*0046*/ 	.byte	0x67, 0x65, 0x64, 0x2e, 0x68, 0x70, 0x70, 0x00
	.type		$str$26,@object
	.size		$str$26,($str$25 - $str$26)
$str$26:
        /*004e*/ 	.byte	0x2f, 0x74, 0x6d, 0x70, 0x2f, 0x63, 0x75, 0x74, 0x6c, 0x61, 0x73, 0x73, 0x5f, 0x73, 0x77, 0x65
        /*005e*/ 	.byte	0x65, 0x70, 0x5f, 0x73, 0x72, 0x63, 0x2f, 0x69, 0x6e, 0x63, 0x6c, 0x75, 0x64, 0x65, 0x2f, 0x63
        /*006e*/ 	.byte	0x75, 0x74, 0x65, 0x2f, 0x61, 0x74, 0x6f, 0x6d, 0x2f, 0x63, 0x6f, 0x70, 0x79, 0x5f, 0x74, 0x72
        /*007e*/ 	.byte	0x61, 0x69, 0x74, 0x73, 0x5f, 0x73, 0x6d, 0x31, 0x30, 0x30, 0x2e, 0x68, 0x70, 0x70, 0x00
	.type		$str$25,@object
	.size		$str$25,(__unnamed_1 - $str$25)
$str$25:
        /*008d*/ 	.byte	0x28, 0x28, 0x75, 0x69, 0x6e, 0x74, 0x33, 0x32, 0x5f, 0x74, 0x28, 0x74, 0x68, 0x72, 0x65, 0x61
        /*009d*/ 	.byte	0x64, 0x49, 0x64, 0x78, 0x2e, 0x78, 0x29, 0x20, 0x2f, 0x20, 0x33, 0x32, 0x29, 0x20, 0x25, 0x20
        /*00ad*/ 	.byte	0x34, 0x29, 0x20, 0x3d, 0x3d, 0x20, 0x28, 0x28, 0x28, 0x74, 0x6d, 0x65, 0x6d, 0x5f, 0x61, 0x64
        /*00bd*/ 	.byte	0x64, 0x72, 0x20, 0x3e, 0x3e, 0x20, 0x31, 0x36, 0x29, 0x20, 0x2f, 0x20, 0x33, 0x32, 0x29, 0x20
        /*00cd*/ 	.byte	0x25, 0x20, 0x34, 0x29, 0x00
	.type		__unnamed_1,@object
	.size		__unnamed_1,(__unnamed_2 - __unnamed_1)
__unnamed_1:
        /*00d2*/ 	.byte	0x61, 0x75, 0x74, 0x6f, 0x20, 0x63, 0x75, 0x74, 0x65, 0x3a, 0x3a, 0x61, 0x73, 0x5f, 0x70, 0x6f
        /* <DEDUP_REMOVED lines=24> */
        /*0262*/ 	.byte	0x43, 0x3c, 0x38, 0x31, 0x39, 0x32, 0x3e, 0x3e, 0x3e, 0x3e, 0x5d, 0x00
	.type		__unnamed_2,@object
	.size		__unnamed_2,(__unnamed_3 - __unnamed_2)
__unnamed_2:
        /* <DEDUP_REMOVED lines=26> */
	.type		__unnamed_3,@object
	.size		__unnamed_3,(.L_3 - __unnamed_3)
__unnamed_3:
        /* <DEDUP_REMOVED lines=42> */
        /*06aa*/ 	.byte	0x3e, 0x3e, 0x3e, 0x3e, 0x5d, 0x00
.L_3:


//--------------------- .nv.shared._ZN7cutlass13device_kernelINS_4gemm6kernel13GemmUniversalIN4cute5tupleIJiiiiEEENS1_10collective13CollectiveMmaINS1_35MainloopSm100TmaUmmaWarpSpecializedILi3ELi2ELi2ENS5_IJNS4_1CILi1EEESB_SB_EEEEENS5_IJNSA_ILi128EEENSA_ILi256EEESE_EEENS_12float_e5m2_tENS5_IJSB_llEEENS_12float_e4m3_tENS5_IJlSB_lEEENS4_8TiledMMAINS4_8MMA_AtomIJNS4_10MMA_TraitsINS4_19SM100_MMA_F8F6F4_SSEJSH_SJ_fSE_SF_NS4_17integral_constantINS4_4UMMA5MajorELSR_1EEENSP_ISR_LSR_0EEENSP_INSQ_7ScaleInELSU_0EEESV_EEEEEENS4_6LayoutISC_NS5_IJNSA_ILi0EEESZ_SZ_EEEEENS5_IJNS4_10UnderscoreES12_S12_EEEEENS4_13SM90_TMA_LOADENS4_14ComposedLayoutINS4_7SwizzleILi3ELi4ELi3EEENS4_18smem_ptr_flag_bitsILi8EEENSY_INS5_IJSE_NSA_ILi8EEEEEENS5_IJSB_SE_EEEEEEEvNS4_8identityES15_NS16_IS18_S1A_NSY_INS5_IJS1B_SE_EEENS5_IJSE_SB_EEEEEEEvS1G_EENS_8epilogue10collective18CollectiveEpilogueINS1M_23Sm100TmaWarpSpecializedILi4ELi2ELi64ELb0ELb0EEEJSG_NS5_IJNSY_ISE_SB_EENSY_INSA_ILi64EEESB_EEEEESH_SK_SH_SK_NS1M_6fusion15FusionCallbacksIS1Q_NS1V_17LinearCombinationISH_fSH_fLNS_15FloatRoundStyleE2EEESG_S1U_JEEENS4_5SM1004TMEM4LOAD26SM100_TMEM_LOAD_32dp32b64xES15_NS16_INS17_ILi2ELi4ELi3EEES1A_NSY_INS5_IJS1B_S1S_EEENS5_IJS1S_SB_EEEEEEENS4_39AutoVectorizingCopyWithAssumedAlignmentILi128EEENS4_14SM90_TMA_STOREES29_S2B_S2B_EEEvvEEEEvNT_6ParamsE --------------------------
	.section	.nv.shared._ZN7cutlass13device_kernelINS_4gemm6kernel13GemmUniversalIN4cute5tupleIJiiiiEEENS1_10collective13CollectiveMmaINS1_35MainloopSm100TmaUmmaWarpSpecializedILi3ELi2ELi2ENS5_IJNS4_1CILi1EEESB_SB_EEEEENS5_IJNSA_ILi128EEENSA_ILi256EEESE_EEENS_12float_e5m2_tENS5_IJSB_llEEENS_12float_e4m3_tENS5_IJlSB_lEEENS4_8TiledMMAINS4_8MMA_AtomIJNS4_10MMA_TraitsINS4_19SM100_MMA_F8F6F4_SSEJSH_SJ_fSE_SF_NS4_17integral_constantINS4_4UMMA5MajorELSR_1EEENSP_ISR_LSR_0EEENSP_INSQ_7ScaleInELSU_0EEESV_EEEEEENS4_6LayoutISC_NS5_IJNSA_ILi0EEESZ_SZ_EEEEENS5_IJNS4_10UnderscoreES12_S12_EEEEENS4_13SM90_TMA_LOADENS4_14ComposedLayoutINS4_7SwizzleILi3ELi4ELi3EEENS4_18smem_ptr_flag_bitsILi8EEENSY_INS5_IJSE_NSA_ILi8EEEEEENS5_IJSB_SE_EEEEEEEvNS4_8identityES15_NS16_IS18_S1A_NSY_INS5_IJS1B_SE_EEENS5_IJSE_SB_EEEEEEEvS1G_EENS_8epilogue10collective18CollectiveEpilogueINS1M_23Sm100TmaWarpSpecializedILi4ELi2ELi64ELb0ELb0EEEJSG_NS5_IJNSY_ISE_SB_EENSY_INSA_ILi64EEESB_EEEEESH_SK_SH_SK_NS1M_6fusion15FusionCallbacksIS1Q_NS1V_17LinearCombinationISH_fSH_fLNS_15FloatRoundStyleE2EEESG_S1U_JEEENS4_5SM1004TMEM4LOAD26SM100_TMEM_LOAD_32dp32b64xES15_NS16_INS17_ILi2ELi4ELi3EEES1A_NSY_INS5_IJS1B_S1S_EEENS5_IJS1S_SB_EEEEEEENS4_39AutoVectorizingCopyWithAssumedAlignmentILi128EEENS4_14SM90_TMA_STOREES29_S2B_S2B_EEEvvEEEEvNT_6ParamsE,"aw",@nobits
	.sectionflags	@""
	.align	16
	.zero		1024


//--------------------- .nv.shared.reserved.0     --------------------------
	.section	.nv.shared.reserved.0,"aw",@nobits
	.weak		__nv_reservedSMEM_offset_0_alias
	.size		__nv_reservedSMEM_offset_0_alias, 0, 64
	.other		__nv_reservedSMEM_offset_0_alias,@"STO_CUDA_RESERVED_SHARED STV_DEFAULT"
__nv_reservedSMEM_offset_0_alias:
	.zero		0
.nv.shared.reserved.0:
	.zero		64
	.weak		__nv_reservedSMEM_tcgen05_partition
	.type		__nv_reservedSMEM_tcgen05_partition,@object
	.size		__nv_reservedSMEM_tcgen05_partition,(.L_0 - __nv_reservedSMEM_tcgen05_partition)
__nv_reservedSMEM_tcgen05_partition:
	.zero		32
.L_0:


//--------------------- .nv.global                --------------------------
	.section	.nv.global,"aw",@nobits
.nv.global:
	.type		_ZN40_INTERNAL_834646fe_4_k_cu_66fba9ea_248654cute1_E,@object
	.size		_ZN40_INTERNAL_834646fe_4_k_cu_66fba9ea_248654cute1_E,(_ZN40_INTERNAL_834646fe_4_k_cu_66fba9ea_248654cuda3std3__45__cpo6cbeginE - _ZN40_INTERNAL_834646fe_4_k_cu_66fba9ea_248654cute1_E)
_ZN40_INTERNAL_834646fe_4_k_cu_66fba9ea_248654cute1_E:
	.zero		1
	.type		_ZN40_INTERNAL_834646fe_4_k_cu_66fba9ea_248654cuda3std3__45__cpo6cbeginE,@object
	.size		_ZN40_INTERNAL_834646fe_4_k_cu_66fba9ea_248654cuda3std3__45__cpo6cbeginE,(_ZN40_INTERNAL_834646fe_4_k_cu_66fba9ea_248654cuda3std3__48in_placeE - _ZN40_INTERNAL_834646fe_4_k_cu_66fba9ea_248654cuda3std3__45__cpo6cbeginE)
_ZN40_INTERNAL_834646fe_4_k_cu_66fba9ea_248654cuda3std3__45__cpo6cbeginE:
	.zero		1
	.type		_ZN40_INTERNAL_834646fe_4_k_cu_66fba9ea_248654cuda3std3__48in_placeE,@object
	.size		_ZN40_INTERNAL_834646fe_4_k_cu_66fba9ea_248654cuda3std3__48in_placeE,(_ZN40_INTERNAL_834646fe_4_k_cu_66fba9ea_248654cuda3std6ranges3__45__cpo9iter_moveE - _ZN40_INTERNAL_834646fe_4_k_cu_66fba9ea_248654cuda3std3__48in_placeE)
_ZN40_INTERNAL_834646fe_4_k_cu_66fba9ea_248654cuda3std3__48in_placeE:
	.zero		1
	.type		_ZN40_INTERNAL_834646fe_4_k_cu_66fba9ea_248654cuda3std6ranges3__45__cpo9iter_moveE,@object
	.size		_ZN40_INTERNAL_834646fe_4_k_cu_66fba9ea_248654cuda3std6ranges3__45__cpo9iter_moveE,(_ZN40_INTERNAL_834646fe_4_k_cu_66fba9ea_248654cuda3std3__45__cpo5beginE - _ZN40_INTERNAL_834646fe_4_k_cu_66fba9ea_248654cuda3std6ranges3__45__cpo9iter_moveE)
_ZN40_INTERNAL_834646fe_4_k_cu_66fba9ea_248654cuda3std6ranges3__45__cpo9iter_moveE:
	.zero		1
	.type		_ZN40_INTERNAL_834646fe_4_k_cu_66fba9ea_248654cuda3std3__45__cpo5beginE,@object
	.size		_ZN40_INTERNAL_834646fe_4_k_cu_66fba9ea_248654cuda3std3__45__cpo5beginE,(_ZN40_INTERNAL_834646fe_4_k_cu_66fba9ea_248654cuda3std3__442_GLOBAL__N__834646fe_4_k_cu_66fba9ea_248656ignoreE - _ZN40_INTERNAL_834646fe_4_k_cu_66fba9ea_248654cuda3std3__45__cpo5beginE)
_ZN40_INTERNAL_834646fe_4_k_cu_66fba9ea_248654cuda3std3__45__cpo5beginE:
	.zero		1
	.type		_ZN40_INTERNAL_834646fe_4_k_cu_66fba9ea_248654cuda3std3__442_GLOBAL__N__834646fe_4_k_cu_66fba9ea_248656ignoreE,@object
	.size		_ZN40_INTERNAL_834646fe_4_k_cu_66fba9ea_248654cuda3std3__442_GLOBAL__N__834646fe_4_k_cu_66fba9ea_248656ignoreE,(_ZN40_INTERNAL_834646fe_4_k_cu_66fba9ea_248654cute7productE - _ZN40_INTERNAL_834646fe_4_k_cu_66fba9ea_248654cuda3std3__442_GLOBAL__N__834646fe_4_k_cu_66fba9ea_248656ignoreE)
_ZN40_INTERNAL_834646fe_4_k_cu_66fba9ea_248654cuda3std3__442_GLOBAL__N__834646fe_4_k_cu_66fba9ea_248656ignoreE:
	.zero		1
	.type		_ZN40_INTERNAL_834646fe_4_k_cu_66fba9ea_248654cute7productE,@object
	.size		_ZN40_INTERNAL_834646fe_4_k_cu_66fba9ea_248654cute7productE,(_ZN40_INTERNAL_834646fe_4_k_cu_66fba9ea_248654cuda3std3__45__cpo3endE - _ZN40_INTERNAL_834646fe_4_k_cu_66fba9ea_248654cute7productE)
_ZN40_INTERNAL_834646fe_4_k_cu_66fba9ea_248654cute7productE:
	.zero		1
	.type		_ZN40_INTERNAL_834646fe_4_k_cu_66fba9ea_248654cuda3std3__45__cpo3endE,@object
	.size		_ZN40_INTERNAL_834646fe_4_k_cu_66fba9ea_248654cuda3std3__45__cpo3endE,(_ZN40_INTERNAL_834646fe_4_k_cu_66fba9ea_248654cuda3std3__419piecewise_constructE - _ZN40_INTERNAL_834646fe_4_k_cu_66fba9ea_248654cuda3std3__45__cpo3endE)
_ZN40_INTERNAL_834646fe_4_k_cu_66fba9ea_248654cuda3std3__45__cpo3endE:
	.zero		1
	.type		_ZN40_INTERNAL_834646fe_4_k_cu_66fba9ea_248654cuda3std3__419piecewise_constructE,@object
	.size		_ZN40_INTERNAL_834646fe_4_k_cu_66fba9ea_248654cuda3std3__419piecewise_constructE,(_ZN40_INTERNAL_834646fe_4_k_cu_66fba9ea_248654cuda3std3__45__cpo4cendE - _ZN40_INTERNAL_834646fe_4_k_cu_66fba9ea_248654cuda3std3__419piecewise_constructE)
_ZN40_INTERNAL_834646fe_4_k_cu_66fba9ea_248654cuda3std3__419piecewise_constructE:
	.zero		1
	.type		_ZN40_INTERNAL_834646fe_4_k_cu_66fba9ea_248654cuda3std3__45__cpo4cendE,@object
	.size		_ZN40_INTERNAL_834646fe_4_k_cu_66fba9ea_248654cuda3std3__45__cpo4cendE,(_ZN40_INTERNAL_834646fe_4_k_cu_66fba9ea_248654cuda3std6ranges3__45__cpo4swapE - _ZN40_INTERNAL_834646fe_4_k_cu_66fba9ea_248654cuda3std3__45__cpo4cendE)
_ZN40_INTERNAL_834646fe_4_k_cu_66fba9ea_248654cuda3std3__45__cpo4cendE:
	.zero		1
	.type		_ZN40_INTERNAL_834646fe_4_k_cu_66fba9ea_248654cuda3std6ranges3__45__cpo4swapE,@object
	.size		_ZN40_INTERNAL_834646fe_4_k_cu_66fba9ea_248654cuda3std6ranges3__45__cpo4swapE,(.L_11 - _ZN40_INTERNAL_834646fe_4_k_cu_66fba9ea_248654cuda3std6ranges3__45__cpo4swapE)
_ZN40_INTERNAL_834646fe_4_k_cu_66fba9ea_248654cuda3std6ranges3__45__cpo4swapE:
	.zero		1
.L_11:


//--------------------- .nv.constant0._ZN7cutlass13device_kernelINS_4gemm6kernel13GemmUniversalIN4cute5tupleIJiiiiEEENS1_10collective13CollectiveMmaINS1_35MainloopSm100TmaUmmaWarpSpecializedILi3ELi2ELi2ENS5_IJNS4_1CILi1EEESB_SB_EEEEENS5_IJNSA_ILi128EEENSA_ILi256EEESE_EEENS_12float_e5m2_tENS5_IJSB_llEEENS_12float_e4m3_tENS5_IJlSB_lEEENS4_8TiledMMAINS4_8MMA_AtomIJNS4_10MMA_TraitsINS4_19SM100_MMA_F8F6F4_SSEJSH_SJ_fSE_SF_NS4_17integral_constantINS4_4UMMA5MajorELSR_1EEENSP_ISR_LSR_0EEENSP_INSQ_7ScaleInELSU_0EEESV_EEEEEENS4_6LayoutISC_NS5_IJNSA_ILi0EEESZ_SZ_EEEEENS5_IJNS4_10UnderscoreES12_S12_EEEEENS4_13SM90_TMA_LOADENS4_14ComposedLayoutINS4_7SwizzleILi3ELi4ELi3EEENS4_18smem_ptr_flag_bitsILi8EEENSY_INS5_IJSE_NSA_ILi8EEEEEENS5_IJSB_SE_EEEEEEEvNS4_8identityES15_NS16_IS18_S1A_NSY_INS5_IJS1B_SE_EEENS5_IJSE_SB_EEEEEEEvS1G_EENS_8epilogue10collective18CollectiveEpilogueINS1M_23Sm100TmaWarpSpecializedILi4ELi2ELi64ELb0ELb0EEEJSG_NS5_IJNSY_ISE_SB_EENSY_INSA_ILi64EEESB_EEEEESH_SK_SH_SK_NS1M_6fusion15FusionCallbacksIS1Q_NS1V_17LinearCombinationISH_fSH_fLNS_15FloatRoundStyleE2EEESG_S1U_JEEENS4_5SM1004TMEM4LOAD26SM100_TMEM_LOAD_32dp32b64xES15_NS16_INS17_ILi2ELi4ELi3EEES1A_NSY_INS5_IJS1B_S1S_EEENS5_IJS1S_SB_EEEEEEENS4_39AutoVectorizingCopyWithAssumedAlignmentILi128EEENS4_14SM90_TMA_STOREES29_S2B_S2B_EEEvvEEEEvNT_6ParamsE --------------------------
	.section	.nv.constant0._ZN7cutlass13device_kernelINS_4gemm6kernel13GemmUniversalIN4cute5tupleIJiiiiEEENS1_10collective13CollectiveMmaINS1_35MainloopSm100TmaUmmaWarpSpecializedILi3ELi2ELi2ENS5_IJNS4_1CILi1EEESB_SB_EEEEENS5_IJNSA_ILi128EEENSA_ILi256EEESE_EEENS_12float_e5m2_tENS5_IJSB_llEEENS_12float_e4m3_tENS5_IJlSB_lEEENS4_8TiledMMAINS4_8MMA_AtomIJNS4_10MMA_TraitsINS4_19SM100_MMA_F8F6F4_SSEJSH_SJ_fSE_SF_NS4_17integral_constantINS4_4UMMA5MajorELSR_1EEENSP_ISR_LSR_0EEENSP_INSQ_7ScaleInELSU_0EEESV_EEEEEENS4_6LayoutISC_NS5_IJNSA_ILi0EEESZ_SZ_EEEEENS5_IJNS4_10UnderscoreES12_S12_EEEEENS4_13SM90_TMA_LOADENS4_14ComposedLayoutINS4_7SwizzleILi3ELi4ELi3EEENS4_18smem_ptr_flag_bitsILi8EEENSY_INS5_IJSE_NSA_ILi8EEEEEENS5_IJSB_SE_EEEEEEEvNS4_8identityES15_NS16_IS18_S1A_NSY_INS5_IJS1B_SE_EEENS5_IJSE_SB_EEEEEEEvS1G_EENS_8epilogue10collective18CollectiveEpilogueINS1M_23Sm100TmaWarpSpecializedILi4ELi2ELi64ELb0ELb0EEEJSG_NS5_IJNSY_ISE_SB_EENSY_INSA_ILi64EEESB_EEEEESH_SK_SH_SK_NS1M_6fusion15FusionCallbacksIS1Q_NS1V_17LinearCombinationISH_fSH_fLNS_15FloatRoundStyleE2EEESG_S1U_JEEENS4_5SM1004TMEM4LOAD26SM100_TMEM_LOAD_32dp32b64xES15_NS16_INS17_ILi2ELi4ELi3EEES1A_NSY_INS5_IJS1B_S1S_EEENS5_IJS1S_SB_EEEEEEENS4_39AutoVectorizingCopyWithAssumedAlignmentILi128EEENS4_14SM90_TMA_STOREES29_S2B_S2B_EEEvvEEEEvNT_6ParamsE,"a",@progbits
	.sectionflags	@""
	.align	4
.nv.constant0._ZN7cutlass13device_kernelINS_4gemm6kernel13GemmUniversalIN4cute5tupleIJiiiiEEENS1_10collective13CollectiveMmaINS1_35MainloopSm100TmaUmmaWarpSpecializedILi3ELi2ELi2ENS5_IJNS4_1CILi1EEESB_SB_EEEEENS5_IJNSA_ILi128EEENSA_ILi256EEESE_EEENS_12float_e5m2_tENS5_IJSB_llEEENS_12float_e4m3_tENS5_IJlSB_lEEENS4_8TiledMMAINS4_8MMA_AtomIJNS4_10MMA_TraitsINS4_19SM100_MMA_F8F6F4_SSEJSH_SJ_fSE_SF_NS4_17integral_constantINS4_4UMMA5MajorELSR_1EEENSP_ISR_LSR_0EEENSP_INSQ_7ScaleInELSU_0EEESV_EEEEEENS4_6LayoutISC_NS5_IJNSA_ILi0EEESZ_SZ_EEEEENS5_IJNS4_10UnderscoreES12_S12_EEEEENS4_13SM90_TMA_LOADENS4_14ComposedLayoutINS4_7SwizzleILi3ELi4ELi3EEENS4_18smem_ptr_flag_bitsILi8EEENSY_INS5_IJSE_NSA_ILi8EEEEEENS5_IJSB_SE_EEEEEEEvNS4_8identityES15_NS16_IS18_S1A_NSY_INS5_IJS1B_SE_EEENS5_IJSE_SB_EEEEEEEvS1G_EENS_8epilogue10collective18CollectiveEpilogueINS1M_23Sm100TmaWarpSpecializedILi4ELi2ELi64ELb0ELb0EEEJSG_NS5_IJNSY_ISE_SB_EENSY_INSA_ILi64EEESB_EEEEESH_SK_SH_SK_NS1M_6fusion15FusionCallbacksIS1Q_NS1V_17LinearCombinationISH_fSH_fLNS_15FloatRoundStyleE2EEESG_S1U_JEEENS4_5SM1004TMEM4LOAD26SM100_TMEM_LOAD_32dp32b64xES15_NS16_INS17_ILi2ELi4ELi3EEES1A_NSY_INS5_IJS1B_S1S_EEENS5_IJS1S_SB_EEEEEEENS4_39AutoVectorizingCopyWithAssumedAlignmentILi128EEENS4_14SM90_TMA_STOREES29_S2B_S2B_EEEvvEEEEvNT_6ParamsE:
	.zero		2944


//--------------------- SYMBOLS --------------------------

	.type		.nv.reservedSmem.offset0,@object
	.size		.nv.reservedSmem.offset0,0x4
	.type		.nv.reservedSmem.cap,@object
	.size		.nv.reservedSmem.cap,0x4
	.type		__assertfail,@function
